//
// Generated by NVIDIA NVVM Compiler
//
// Compiler Build ID: CL-36424714
// Cuda compilation tools, release 13.0, V13.0.88
// Based on NVVM 20.0.0
//

.version 9.0
.target sm_100
.address_size 64

	// .globl	_Z35sgemm_double_buffering_experimentalILi64ELi128ELi8ELi32ELi64ELi2ELi4ELi4ELi128EEviiifPfS0_fS0_
// _ZZ35sgemm_double_buffering_experimentalILi64ELi128ELi8ELi32ELi64ELi2ELi4ELi4ELi128EEviiifPfS0_fS0_E16shared_a_buffers has been demoted
// _ZZ35sgemm_double_buffering_experimentalILi64ELi128ELi8ELi32ELi64ELi2ELi4ELi4ELi128EEviiifPfS0_fS0_E16shared_b_buffers has been demoted

.visible .entry _Z35sgemm_double_buffering_experimentalILi64ELi128ELi8ELi32ELi64ELi2ELi4ELi4ELi128EEviiifPfS0_fS0_(
	.param .u32 _Z35sgemm_double_buffering_experimentalILi64ELi128ELi8ELi32ELi64ELi2ELi4ELi4ELi128EEviiifPfS0_fS0__param_0,
	.param .u32 _Z35sgemm_double_buffering_experimentalILi64ELi128ELi8ELi32ELi64ELi2ELi4ELi4ELi128EEviiifPfS0_fS0__param_1,
	.param .u32 _Z35sgemm_double_buffering_experimentalILi64ELi128ELi8ELi32ELi64ELi2ELi4ELi4ELi128EEviiifPfS0_fS0__param_2,
	.param .f32 _Z35sgemm_double_buffering_experimentalILi64ELi128ELi8ELi32ELi64ELi2ELi4ELi4ELi128EEviiifPfS0_fS0__param_3,
	.param .u64 .ptr .align 1 _Z35sgemm_double_buffering_experimentalILi64ELi128ELi8ELi32ELi64ELi2ELi4ELi4ELi128EEviiifPfS0_fS0__param_4,
	.param .u64 .ptr .align 1 _Z35sgemm_double_buffering_experimentalILi64ELi128ELi8ELi32ELi64ELi2ELi4ELi4ELi128EEviiifPfS0_fS0__param_5,
	.param .f32 _Z35sgemm_double_buffering_experimentalILi64ELi128ELi8ELi32ELi64ELi2ELi4ELi4ELi128EEviiifPfS0_fS0__param_6,
	.param .u64 .ptr .align 1 _Z35sgemm_double_buffering_experimentalILi64ELi128ELi8ELi32ELi64ELi2ELi4ELi4ELi128EEviiifPfS0_fS0__param_7
)
.maxntid 128
{
	.reg .pred 	%p<13>;
	.reg .b32 	%r<198>;
	.reg .b32 	%f<1615>;
	.reg .b64 	%rd<96>;
	// demoted variable
	.shared .align 4 .b8 _ZZ35sgemm_double_buffering_experimentalILi64ELi128ELi8ELi32ELi64ELi2ELi4ELi4ELi128EEviiifPfS0_fS0_E16shared_a_buffers[4096];
	// demoted variable
	.shared .align 4 .b8 _ZZ35sgemm_double_buffering_experimentalILi64ELi128ELi8ELi32ELi64ELi2ELi4ELi4ELi128EEviiifPfS0_fS0_E16shared_b_buffers[8192];
	ld.param.u32 	%r22, [_Z35sgemm_double_buffering_experimentalILi64ELi128ELi8ELi32ELi64ELi2ELi4ELi4ELi128EEviiifPfS0_fS0__param_1];
	ld.param.u32 	%r23, [_Z35sgemm_double_buffering_experimentalILi64ELi128ELi8ELi32ELi64ELi2ELi4ELi4ELi128EEviiifPfS0_fS0__param_2];
	ld.param.u64 	%rd9, [_Z35sgemm_double_buffering_experimentalILi64ELi128ELi8ELi32ELi64ELi2ELi4ELi4ELi128EEviiifPfS0_fS0__param_4];
	ld.param.u64 	%rd10, [_Z35sgemm_double_buffering_experimentalILi64ELi128ELi8ELi32ELi64ELi2ELi4ELi4ELi128EEviiifPfS0_fS0__param_5];
	cvta.to.global.u64 	%rd11, %rd9;
	cvta.to.global.u64 	%rd12, %rd10;
	mov.u32 	%r24, %ctaid.y;
	mov.u32 	%r25, %ctaid.x;
	mov.u32 	%r1, %tid.x;
	shr.u32 	%r2, %r1, 5;
	and.b32  	%r3, %r2, 1;
	setp.gt.u32 	%p1, %r1, 63;
	shl.b32 	%r26, %r24, 6;
	mul.lo.s32 	%r27, %r23, %r26;
	mul.wide.u32 	%rd13, %r27, 4;
	add.s64 	%rd94, %rd11, %rd13;
	shl.b32 	%r28, %r25, 7;
	mul.wide.u32 	%rd14, %r28, 4;
	add.s64 	%rd95, %rd12, %rd14;
	shr.u32 	%r29, %r1, 1;
	and.b32  	%r30, %r29, 32;
	or.b32  	%r31, %r26, %r30;
	shl.b32 	%r32, %r1, 1;
	and.b32  	%r33, %r32, 64;
	or.b32  	%r34, %r33, %r28;
	mad.lo.s32 	%r4, %r31, %r22, %r34;
	and.b32  	%r5, %r29, 31;
	and.b32  	%r6, %r1, 1;
	and.b32  	%r7, %r1, 31;
	@%p1 bra 	$L__BB0_2;
	shl.b32 	%r35, %r6, 2;
	mad.lo.s32 	%r36, %r5, %r23, %r35;
	mul.wide.u32 	%rd15, %r36, 4;
	add.s64 	%rd16, %rd94, %rd15;
	ld.global.v4.f32 	{%f771, %f772, %f773, %f774}, [%rd16];
	shl.b32 	%r37, %r5, 2;
	shl.b32 	%r38, %r6, 10;
	or.b32  	%r39, %r38, %r37;
	mov.u32 	%r40, _ZZ35sgemm_double_buffering_experimentalILi64ELi128ELi8ELi32ELi64ELi2ELi4ELi4ELi128EEviiifPfS0_fS0_E16shared_a_buffers;
	add.s32 	%r41, %r40, %r39;
	st.shared.f32 	[%r41], %f771;
	st.shared.f32 	[%r41+256], %f772;
	st.shared.f32 	[%r41+512], %f773;
	st.shared.f32 	[%r41+768], %f774;
	shl.b32 	%r42, %r23, 5;
	add.s32 	%r43, %r36, %r42;
	mul.wide.u32 	%rd17, %r43, 4;
	add.s64 	%rd18, %rd94, %rd17;
	ld.global.v4.f32 	{%f775, %f776, %f777, %f778}, [%rd18];
	st.shared.f32 	[%r41+128], %f775;
	st.shared.f32 	[%r41+384], %f776;
	st.shared.f32 	[%r41+640], %f777;
	st.shared.f32 	[%r41+896], %f778;
	shl.b32 	%r44, %r7, 2;
	mov.u32 	%r45, _ZZ35sgemm_double_buffering_experimentalILi64ELi128ELi8ELi32ELi64ELi2ELi4ELi4ELi128EEviiifPfS0_fS0_E16shared_b_buffers;
	mad.lo.s32 	%r46, %r3, %r22, %r44;
	mul.wide.u32 	%rd19, %r46, 4;
	add.s64 	%rd20, %rd95, %rd19;
	ld.global.v4.f32 	{%f779, %f780, %f781, %f782}, [%rd20];
	shl.b32 	%r47, %r2, 9;
	shl.b32 	%r48, %r7, 4;
	or.b32  	%r49, %r47, %r48;
	add.s32 	%r50, %r49, %r45;
	st.shared.v4.f32 	[%r50], {%f779, %f780, %f781, %f782};
	shl.b32 	%r51, %r22, 1;
	add.s32 	%r52, %r46, %r51;
	mul.wide.u32 	%rd21, %r52, 4;
	add.s64 	%rd22, %rd95, %rd21;
	ld.global.v4.f32 	{%f783, %f784, %f785, %f786}, [%rd22];
	st.shared.v4.f32 	[%r50+1024], {%f783, %f784, %f785, %f786};
	shl.b32 	%r53, %r22, 2;
	add.s32 	%r54, %r46, %r53;
	mul.wide.u32 	%rd23, %r54, 4;
	add.s64 	%rd24, %rd95, %rd23;
	ld.global.v4.f32 	{%f787, %f788, %f789, %f790}, [%rd24];
	st.shared.v4.f32 	[%r50+2048], {%f787, %f788, %f789, %f790};
	add.s32 	%r55, %r54, %r51;
	mul.wide.u32 	%rd25, %r55, 4;
	add.s64 	%rd26, %rd95, %rd25;
	ld.global.v4.f32 	{%f791, %f792, %f793, %f794}, [%rd26];
	st.shared.v4.f32 	[%r50+3072], {%f791, %f792, %f793, %f794};
$L__BB0_2:
	bar.sync 	0;
	setp.eq.s32 	%p2, %r23, 0;
	mov.f32 	%f1551, 0f00000000;
	mov.f32 	%f1552, %f1551;
	mov.f32 	%f1553, %f1551;
	mov.f32 	%f1554, %f1551;
	mov.f32 	%f1555, %f1551;
	mov.f32 	%f1556, %f1551;
	mov.f32 	%f1557, %f1551;
	mov.f32 	%f1558, %f1551;
	mov.f32 	%f1559, %f1551;
	mov.f32 	%f1560, %f1551;
	mov.f32 	%f1561, %f1551;
	mov.f32 	%f1562, %f1551;
	mov.f32 	%f1563, %f1551;
	mov.f32 	%f1564, %f1551;
	mov.f32 	%f1565, %f1551;
	mov.f32 	%f1566, %f1551;
	mov.f32 	%f1567, %f1551;
	mov.f32 	%f1568, %f1551;
	mov.f32 	%f1569, %f1551;
	mov.f32 	%f1570, %f1551;
	mov.f32 	%f1571, %f1551;
	mov.f32 	%f1572, %f1551;
	mov.f32 	%f1573, %f1551;
	mov.f32 	%f1574, %f1551;
	mov.f32 	%f1575, %f1551;
	mov.f32 	%f1576, %f1551;
	mov.f32 	%f1577, %f1551;
	mov.f32 	%f1578, %f1551;
	mov.f32 	%f1579, %f1551;
	mov.f32 	%f1580, %f1551;
	mov.f32 	%f1581, %f1551;
	mov.f32 	%f1582, %f1551;
	mov.f32 	%f1583, %f1551;
	mov.f32 	%f1584, %f1551;
	mov.f32 	%f1585, %f1551;
	mov.f32 	%f1586, %f1551;
	mov.f32 	%f1587, %f1551;
	mov.f32 	%f1588, %f1551;
	mov.f32 	%f1589, %f1551;
	mov.f32 	%f1590, %f1551;
	mov.f32 	%f1591, %f1551;
	mov.f32 	%f1592, %f1551;
	mov.f32 	%f1593, %f1551;
	mov.f32 	%f1594, %f1551;
	mov.f32 	%f1595, %f1551;
	mov.f32 	%f1596, %f1551;
	mov.f32 	%f1597, %f1551;
	mov.f32 	%f1598, %f1551;
	mov.f32 	%f1599, %f1551;
	mov.f32 	%f1600, %f1551;
	mov.f32 	%f1601, %f1551;
	mov.f32 	%f1602, %f1551;
	mov.f32 	%f1603, %f1551;
	mov.f32 	%f1604, %f1551;
	mov.f32 	%f1605, %f1551;
	mov.f32 	%f1606, %f1551;
	mov.f32 	%f1607, %f1551;
	mov.f32 	%f1608, %f1551;
	mov.f32 	%f1609, %f1551;
	mov.f32 	%f1610, %f1551;
	mov.f32 	%f1611, %f1551;
	mov.f32 	%f1612, %f1551;
	mov.f32 	%f1613, %f1551;
	mov.f32 	%f1614, %f1551;
	@%p2 bra 	$L__BB0_20;
	shl.b32 	%r57, %r22, 3;
	cvt.s64.s32 	%rd27, %r57;
	shl.b32 	%r58, %r6, 2;
	shl.b32 	%r59, %r7, 2;
	mad.lo.s32 	%r8, %r5, %r23, %r58;
	mad.lo.s32 	%r60, %r3, %r22, %r59;
	shl.b32 	%r61, %r22, 1;
	shl.b32 	%r62, %r22, 2;
	add.s32 	%r63, %r60, %r62;
	add.s32 	%r64, %r63, %r61;
	cvt.u64.u32 	%rd28, %r64;
	add.s64 	%rd3, %rd28, %rd27;
	mov.b32 	%r192, 0;
	mov.f32 	%f1551, 0f00000000;
	mul.wide.u32 	%rd48, %r8, 4;
	shl.b64 	%rd46, %rd3, 2;
$L__BB0_4:
	setp.gt.u32 	%p3, %r1, 63;
	@%p3 bra 	$L__BB0_12;
	mov.b32 	%r193, 0;
$L__BB0_6:
	shl.b32 	%r119, %r193, 8;
	shl.b32 	%r120, %r1, 1;
	and.b32  	%r121, %r120, 176;
	or.b32  	%r122, %r119, %r121;
	mov.u32 	%r123, _ZZ35sgemm_double_buffering_experimentalILi64ELi128ELi8ELi32ELi64ELi2ELi4ELi4ELi128EEviiifPfS0_fS0_E16shared_a_buffers;
	add.s32 	%r124, %r123, %r122;
	ld.shared.f32 	%f853, [%r124];
	ld.shared.f32 	%f854, [%r124+4];
	ld.shared.f32 	%f855, [%r124+8];
	ld.shared.f32 	%f856, [%r124+12];
	ld.shared.f32 	%f857, [%r124+64];
	ld.shared.f32 	%f858, [%r124+68];
	ld.shared.f32 	%f859, [%r124+72];
	ld.shared.f32 	%f860, [%r124+76];
	shl.b32 	%r125, %r1, 4;
	and.b32  	%r126, %r125, 112;
	shl.b32 	%r127, %r1, 3;
	and.b32  	%r128, %r127, 256;
	or.b32  	%r129, %r128, %r126;
	shl.b32 	%r130, %r193, 9;
	or.b32  	%r131, %r130, %r129;
	mov.u32 	%r132, _ZZ35sgemm_double_buffering_experimentalILi64ELi128ELi8ELi32ELi64ELi2ELi4ELi4ELi128EEviiifPfS0_fS0_E16shared_b_buffers;
	add.s32 	%r133, %r132, %r131;
	ld.shared.f32 	%f861, [%r133];
	ld.shared.f32 	%f862, [%r133+4];
	ld.shared.f32 	%f863, [%r133+8];
	ld.shared.f32 	%f864, [%r133+12];
	ld.shared.f32 	%f865, [%r133+128];
	ld.shared.f32 	%f866, [%r133+132];
	ld.shared.f32 	%f867, [%r133+136];
	ld.shared.f32 	%f868, [%r133+140];
	fma.rn.f32 	%f1614, %f853, %f861, %f1614;
	fma.rn.f32 	%f1613, %f853, %f862, %f1613;
	fma.rn.f32 	%f1612, %f853, %f863, %f1612;
	fma.rn.f32 	%f1611, %f853, %f864, %f1611;
	fma.rn.f32 	%f1606, %f854, %f861, %f1606;
	fma.rn.f32 	%f1605, %f854, %f862, %f1605;
	fma.rn.f32 	%f1604, %f854, %f863, %f1604;
	fma.rn.f32 	%f1603, %f854, %f864, %f1603;
	fma.rn.f32 	%f1598, %f855, %f861, %f1598;
	fma.rn.f32 	%f1597, %f855, %f862, %f1597;
	fma.rn.f32 	%f1596, %f855, %f863, %f1596;
	fma.rn.f32 	%f1595, %f855, %f864, %f1595;
	fma.rn.f32 	%f1590, %f856, %f861, %f1590;
	fma.rn.f32 	%f1589, %f856, %f862, %f1589;
	fma.rn.f32 	%f1588, %f856, %f863, %f1588;
	fma.rn.f32 	%f1587, %f856, %f864, %f1587;
	fma.rn.f32 	%f1610, %f853, %f865, %f1610;
	fma.rn.f32 	%f1609, %f853, %f866, %f1609;
	fma.rn.f32 	%f1608, %f853, %f867, %f1608;
	fma.rn.f32 	%f1607, %f853, %f868, %f1607;
	fma.rn.f32 	%f1602, %f854, %f865, %f1602;
	fma.rn.f32 	%f1601, %f854, %f866, %f1601;
	fma.rn.f32 	%f1600, %f854, %f867, %f1600;
	fma.rn.f32 	%f1599, %f854, %f868, %f1599;
	fma.rn.f32 	%f1594, %f855, %f865, %f1594;
	fma.rn.f32 	%f1593, %f855, %f866, %f1593;
	fma.rn.f32 	%f1592, %f855, %f867, %f1592;
	fma.rn.f32 	%f1591, %f855, %f868, %f1591;
	fma.rn.f32 	%f1586, %f856, %f865, %f1586;
	fma.rn.f32 	%f1585, %f856, %f866, %f1585;
	fma.rn.f32 	%f1584, %f856, %f867, %f1584;
	fma.rn.f32 	%f1583, %f856, %f868, %f1583;
	fma.rn.f32 	%f1582, %f857, %f861, %f1582;
	fma.rn.f32 	%f1581, %f857, %f862, %f1581;
	fma.rn.f32 	%f1580, %f857, %f863, %f1580;
	fma.rn.f32 	%f1579, %f857, %f864, %f1579;
	fma.rn.f32 	%f1574, %f858, %f861, %f1574;
	fma.rn.f32 	%f1573, %f858, %f862, %f1573;
	fma.rn.f32 	%f1572, %f858, %f863, %f1572;
	fma.rn.f32 	%f1571, %f858, %f864, %f1571;
	fma.rn.f32 	%f1566, %f859, %f861, %f1566;
	fma.rn.f32 	%f1565, %f859, %f862, %f1565;
	fma.rn.f32 	%f1564, %f859, %f863, %f1564;
	fma.rn.f32 	%f1563, %f859, %f864, %f1563;
	fma.rn.f32 	%f1558, %f860, %f861, %f1558;
	fma.rn.f32 	%f1557, %f860, %f862, %f1557;
	fma.rn.f32 	%f1556, %f860, %f863, %f1556;
	fma.rn.f32 	%f1555, %f860, %f864, %f1555;
	fma.rn.f32 	%f1578, %f857, %f865, %f1578;
	fma.rn.f32 	%f1577, %f857, %f866, %f1577;
	fma.rn.f32 	%f1576, %f857, %f867, %f1576;
	fma.rn.f32 	%f1575, %f857, %f868, %f1575;
	fma.rn.f32 	%f1570, %f858, %f865, %f1570;
	fma.rn.f32 	%f1569, %f858, %f866, %f1569;
	fma.rn.f32 	%f1568, %f858, %f867, %f1568;
	fma.rn.f32 	%f1567, %f858, %f868, %f1567;
	fma.rn.f32 	%f1562, %f859, %f865, %f1562;
	fma.rn.f32 	%f1561, %f859, %f866, %f1561;
	fma.rn.f32 	%f1560, %f859, %f867, %f1560;
	fma.rn.f32 	%f1559, %f859, %f868, %f1559;
	fma.rn.f32 	%f1554, %f860, %f865, %f1554;
	fma.rn.f32 	%f1553, %f860, %f866, %f1553;
	fma.rn.f32 	%f1552, %f860, %f867, %f1552;
	fma.rn.f32 	%f1551, %f860, %f868, %f1551;
	add.s32 	%r193, %r193, 1;
	setp.ne.s32 	%p8, %r193, 8;
	@%p8 bra 	$L__BB0_6;
	bar.sync 	0;
	add.s32 	%r134, %r192, 8;
	setp.ge.u32 	%p9, %r134, %r23;
	@%p9 bra 	$L__BB0_10;
	mov.b32 	%r194, 0;
$L__BB0_9:
	shl.b32 	%r136, %r194, 8;
	shl.b32 	%r137, %r1, 1;
	and.b32  	%r138, %r137, 176;
	or.b32  	%r139, %r136, %r138;
	mov.u32 	%r140, _ZZ35sgemm_double_buffering_experimentalILi64ELi128ELi8ELi32ELi64ELi2ELi4ELi4ELi128EEviiifPfS0_fS0_E16shared_a_buffers;
	add.s32 	%r141, %r140, %r139;
	ld.shared.f32 	%f869, [%r141+2048];
	ld.shared.f32 	%f870, [%r141+2052];
	ld.shared.f32 	%f871, [%r141+2056];
	ld.shared.f32 	%f872, [%r141+2060];
	ld.shared.f32 	%f873, [%r141+2112];
	ld.shared.f32 	%f874, [%r141+2116];
	ld.shared.f32 	%f875, [%r141+2120];
	ld.shared.f32 	%f876, [%r141+2124];
	shl.b32 	%r142, %r1, 4;
	and.b32  	%r143, %r142, 112;
	shl.b32 	%r144, %r1, 3;
	and.b32  	%r145, %r144, 256;
	or.b32  	%r146, %r145, %r143;
	shl.b32 	%r147, %r194, 9;
	or.b32  	%r148, %r147, %r146;
	mov.u32 	%r149, _ZZ35sgemm_double_buffering_experimentalILi64ELi128ELi8ELi32ELi64ELi2ELi4ELi4ELi128EEviiifPfS0_fS0_E16shared_b_buffers;
	add.s32 	%r150, %r149, %r148;
	ld.shared.f32 	%f877, [%r150+4096];
	ld.shared.f32 	%f878, [%r150+4100];
	ld.shared.f32 	%f879, [%r150+4104];
	ld.shared.f32 	%f880, [%r150+4108];
	ld.shared.f32 	%f881, [%r150+4224];
	ld.shared.f32 	%f882, [%r150+4228];
	ld.shared.f32 	%f883, [%r150+4232];
	ld.shared.f32 	%f884, [%r150+4236];
	fma.rn.f32 	%f1614, %f869, %f877, %f1614;
	fma.rn.f32 	%f1613, %f869, %f878, %f1613;
	fma.rn.f32 	%f1612, %f869, %f879, %f1612;
	fma.rn.f32 	%f1611, %f869, %f880, %f1611;
	fma.rn.f32 	%f1606, %f870, %f877, %f1606;
	fma.rn.f32 	%f1605, %f870, %f878, %f1605;
	fma.rn.f32 	%f1604, %f870, %f879, %f1604;
	fma.rn.f32 	%f1603, %f870, %f880, %f1603;
	fma.rn.f32 	%f1598, %f871, %f877, %f1598;
	fma.rn.f32 	%f1597, %f871, %f878, %f1597;
	fma.rn.f32 	%f1596, %f871, %f879, %f1596;
	fma.rn.f32 	%f1595, %f871, %f880, %f1595;
	fma.rn.f32 	%f1590, %f872, %f877, %f1590;
	fma.rn.f32 	%f1589, %f872, %f878, %f1589;
	fma.rn.f32 	%f1588, %f872, %f879, %f1588;
	fma.rn.f32 	%f1587, %f872, %f880, %f1587;
	fma.rn.f32 	%f1610, %f869, %f881, %f1610;
	fma.rn.f32 	%f1609, %f869, %f882, %f1609;
	fma.rn.f32 	%f1608, %f869, %f883, %f1608;
	fma.rn.f32 	%f1607, %f869, %f884, %f1607;
	fma.rn.f32 	%f1602, %f870, %f881, %f1602;
	fma.rn.f32 	%f1601, %f870, %f882, %f1601;
	fma.rn.f32 	%f1600, %f870, %f883, %f1600;
	fma.rn.f32 	%f1599, %f870, %f884, %f1599;
	fma.rn.f32 	%f1594, %f871, %f881, %f1594;
	fma.rn.f32 	%f1593, %f871, %f882, %f1593;
	fma.rn.f32 	%f1592, %f871, %f883, %f1592;
	fma.rn.f32 	%f1591, %f871, %f884, %f1591;
	fma.rn.f32 	%f1586, %f872, %f881, %f1586;
	fma.rn.f32 	%f1585, %f872, %f882, %f1585;
	fma.rn.f32 	%f1584, %f872, %f883, %f1584;
	fma.rn.f32 	%f1583, %f872, %f884, %f1583;
	fma.rn.f32 	%f1582, %f873, %f877, %f1582;
	fma.rn.f32 	%f1581, %f873, %f878, %f1581;
	fma.rn.f32 	%f1580, %f873, %f879, %f1580;
	fma.rn.f32 	%f1579, %f873, %f880, %f1579;
	fma.rn.f32 	%f1574, %f874, %f877, %f1574;
	fma.rn.f32 	%f1573, %f874, %f878, %f1573;
	fma.rn.f32 	%f1572, %f874, %f879, %f1572;
	fma.rn.f32 	%f1571, %f874, %f880, %f1571;
	fma.rn.f32 	%f1566, %f875, %f877, %f1566;
	fma.rn.f32 	%f1565, %f875, %f878, %f1565;
	fma.rn.f32 	%f1564, %f875, %f879, %f1564;
	fma.rn.f32 	%f1563, %f875, %f880, %f1563;
	fma.rn.f32 	%f1558, %f876, %f877, %f1558;
	fma.rn.f32 	%f1557, %f876, %f878, %f1557;
	fma.rn.f32 	%f1556, %f876, %f879, %f1556;
	fma.rn.f32 	%f1555, %f876, %f880, %f1555;
	fma.rn.f32 	%f1578, %f873, %f881, %f1578;
	fma.rn.f32 	%f1577, %f873, %f882, %f1577;
	fma.rn.f32 	%f1576, %f873, %f883, %f1576;
	fma.rn.f32 	%f1575, %f873, %f884, %f1575;
	fma.rn.f32 	%f1570, %f874, %f881, %f1570;
	fma.rn.f32 	%f1569, %f874, %f882, %f1569;
	fma.rn.f32 	%f1568, %f874, %f883, %f1568;
	fma.rn.f32 	%f1567, %f874, %f884, %f1567;
	fma.rn.f32 	%f1562, %f875, %f881, %f1562;
	fma.rn.f32 	%f1561, %f875, %f882, %f1561;
	fma.rn.f32 	%f1560, %f875, %f883, %f1560;
	fma.rn.f32 	%f1559, %f875, %f884, %f1559;
	fma.rn.f32 	%f1554, %f876, %f881, %f1554;
	fma.rn.f32 	%f1553, %f876, %f882, %f1553;
	fma.rn.f32 	%f1552, %f876, %f883, %f1552;
	fma.rn.f32 	%f1551, %f876, %f884, %f1551;
	add.s32 	%r194, %r194, 1;
	setp.ne.s32 	%p10, %r194, 8;
	@%p10 bra 	$L__BB0_9;
$L__BB0_10:
	bar.sync 	0;
	add.s32 	%r151, %r192, 16;
	setp.ge.u32 	%p11, %r151, %r23;
	@%p11 bra 	$L__BB0_19;
	shl.b32 	%r152, %r23, 5;
	add.s32 	%r153, %r8, %r152;
	add.s64 	%rd49, %rd94, %rd48;
	ld.global.v4.f32 	{%f885, %f886, %f887, %f888}, [%rd49+64];
	shl.b32 	%r154, %r1, 1;
	shl.b32 	%r155, %r1, 10;
	or.b32  	%r156, %r155, %r154;
	and.b32  	%r157, %r156, 1148;
	mov.u32 	%r158, _ZZ35sgemm_double_buffering_experimentalILi64ELi128ELi8ELi32ELi64ELi2ELi4ELi4ELi128EEviiifPfS0_fS0_E16shared_a_buffers;
	add.s32 	%r159, %r158, %r157;
	st.shared.f32 	[%r159], %f885;
	st.shared.f32 	[%r159+256], %f886;
	st.shared.f32 	[%r159+512], %f887;
	st.shared.f32 	[%r159+768], %f888;
	mul.wide.u32 	%rd50, %r153, 4;
	add.s64 	%rd51, %rd94, %rd50;
	ld.global.v4.f32 	{%f889, %f890, %f891, %f892}, [%rd51+64];
	st.shared.f32 	[%r159+128], %f889;
	st.shared.f32 	[%r159+384], %f890;
	st.shared.f32 	[%r159+640], %f891;
	st.shared.f32 	[%r159+896], %f892;
	shr.u32 	%r160, %r1, 5;
	and.b32  	%r161, %r160, 1;
	shl.b32 	%r162, %r1, 2;
	and.b32  	%r163, %r162, 124;
	mad.lo.s32 	%r164, %r161, %r22, %r163;
	cvt.u64.u32 	%rd52, %r164;
	shl.b32 	%r165, %r22, 4;
	cvt.s64.s32 	%rd53, %r165;
	add.s64 	%rd54, %rd52, %rd53;
	shl.b64 	%rd55, %rd54, 2;
	add.s64 	%rd56, %rd95, %rd55;
	ld.global.v4.f32 	{%f893, %f894, %f895, %f896}, [%rd56];
	shl.b32 	%r166, %r1, 4;
	and.b32  	%r167, %r166, 496;
	shl.b32 	%r168, %r160, 9;
	or.b32  	%r169, %r168, %r167;
	mov.u32 	%r170, _ZZ35sgemm_double_buffering_experimentalILi64ELi128ELi8ELi32ELi64ELi2ELi4ELi4ELi128EEviiifPfS0_fS0_E16shared_b_buffers;
	add.s32 	%r171, %r170, %r169;
	st.shared.v4.f32 	[%r171], {%f893, %f894, %f895, %f896};
	shl.b32 	%r172, %r22, 1;
	add.s32 	%r173, %r164, %r172;
	cvt.u64.u32 	%rd57, %r173;
	add.s64 	%rd58, %rd57, %rd53;
	shl.b64 	%rd59, %rd58, 2;
	add.s64 	%rd60, %rd95, %rd59;
	ld.global.v4.f32 	{%f897, %f898, %f899, %f900}, [%rd60];
	and.b32  	%r174, %r166, 1008;
	add.s32 	%r175, %r170, %r174;
	st.shared.v4.f32 	[%r175+1024], {%f897, %f898, %f899, %f900};
	shl.b32 	%r176, %r22, 2;
	add.s32 	%r177, %r164, %r176;
	cvt.u64.u32 	%rd61, %r177;
	add.s64 	%rd62, %rd61, %rd53;
	shl.b64 	%rd63, %rd62, 2;
	add.s64 	%rd64, %rd95, %rd63;
	ld.global.v4.f32 	{%f901, %f902, %f903, %f904}, [%rd64];
	st.shared.v4.f32 	[%r175+2048], {%f901, %f902, %f903, %f904};
	add.s32 	%r178, %r177, %r172;
	cvt.u64.u32 	%rd65, %r178;
	add.s64 	%rd66, %rd65, %rd53;
	shl.b64 	%rd67, %rd66, 2;
	add.s64 	%rd68, %rd95, %rd67;
	ld.global.v4.f32 	{%f905, %f906, %f907, %f908}, [%rd68];
	st.shared.v4.f32 	[%r175+3072], {%f905, %f906, %f907, %f908};
	bra.uni 	$L__BB0_19;
$L__BB0_12:
	add.s32 	%r65, %r192, 8;
	setp.ge.u32 	%p4, %r65, %r23;
	@%p4 bra 	$L__BB0_14;
	shl.b32 	%r66, %r23, 5;
	add.s32 	%r67, %r8, %r66;
	mul.wide.u32 	%rd29, %r8, 4;
	add.s64 	%rd30, %rd94, %rd29;
	ld.global.v4.f32 	{%f797, %f798, %f799, %f800}, [%rd30+32];
	shl.b32 	%r68, %r1, 1;
	shl.b32 	%r69, %r1, 10;
	or.b32  	%r70, %r69, %r68;
	and.b32  	%r71, %r70, 1148;
	mov.u32 	%r72, _ZZ35sgemm_double_buffering_experimentalILi64ELi128ELi8ELi32ELi64ELi2ELi4ELi4ELi128EEviiifPfS0_fS0_E16shared_a_buffers;
	add.s32 	%r73, %r72, %r71;
	st.shared.f32 	[%r73+2048], %f797;
	st.shared.f32 	[%r73+2304], %f798;
	st.shared.f32 	[%r73+2560], %f799;
	st.shared.f32 	[%r73+2816], %f800;
	mul.wide.u32 	%rd31, %r67, 4;
	add.s64 	%rd32, %rd94, %rd31;
	ld.global.v4.f32 	{%f801, %f802, %f803, %f804}, [%rd32+32];
	st.shared.f32 	[%r73+2176], %f801;
	st.shared.f32 	[%r73+2432], %f802;
	st.shared.f32 	[%r73+2688], %f803;
	st.shared.f32 	[%r73+2944], %f804;
	shr.u32 	%r74, %r1, 5;
	and.b32  	%r75, %r74, 1;
	shl.b32 	%r76, %r1, 2;
	and.b32  	%r77, %r76, 124;
	mad.lo.s32 	%r78, %r75, %r22, %r77;
	cvt.u64.u32 	%rd33, %r78;
	shl.b32 	%r79, %r22, 3;
	cvt.s64.s32 	%rd34, %r79;
	add.s64 	%rd35, %rd33, %rd34;
	shl.b64 	%rd36, %rd35, 2;
	add.s64 	%rd37, %rd95, %rd36;
	ld.global.v4.f32 	{%f805, %f806, %f807, %f808}, [%rd37];
	shl.b32 	%r80, %r1, 4;
	and.b32  	%r81, %r80, 1008;
	mov.u32 	%r82, _ZZ35sgemm_double_buffering_experimentalILi64ELi128ELi8ELi32ELi64ELi2ELi4ELi4ELi128EEviiifPfS0_fS0_E16shared_b_buffers;
	add.s32 	%r83, %r82, %r81;
	st.shared.v4.f32 	[%r83+4096], {%f805, %f806, %f807, %f808};
	shl.b32 	%r84, %r22, 1;
	add.s32 	%r85, %r78, %r84;
	cvt.u64.u32 	%rd38, %r85;
	add.s64 	%rd39, %rd38, %rd34;
	shl.b64 	%rd40, %rd39, 2;
	add.s64 	%rd41, %rd95, %rd40;
	ld.global.v4.f32 	{%f809, %f810, %f811, %f812}, [%rd41];
	st.shared.v4.f32 	[%r83+5120], {%f809, %f810, %f811, %f812};
	shl.b32 	%r86, %r22, 2;
	add.s32 	%r87, %r78, %r86;
	cvt.u64.u32 	%rd42, %r87;
	add.s64 	%rd43, %rd42, %rd34;
	shl.b64 	%rd44, %rd43, 2;
	add.s64 	%rd45, %rd95, %rd44;
	ld.global.v4.f32 	{%f813, %f814, %f815, %f816}, [%rd45];
	st.shared.v4.f32 	[%r83+6144], {%f813, %f814, %f815, %f816};
	add.s64 	%rd47, %rd95, %rd46;
	ld.global.v4.f32 	{%f817, %f818, %f819, %f820}, [%rd47];
	st.shared.v4.f32 	[%r83+7168], {%f817, %f818, %f819, %f820};
$L__BB0_14:
	shl.b32 	%r89, %r1, 3;
	and.b32  	%r90, %r89, 256;
	shl.b32 	%r91, %r1, 4;
	and.b32  	%r92, %r91, 112;
	or.b32  	%r93, %r90, %r92;
	mov.u32 	%r94, _ZZ35sgemm_double_buffering_experimentalILi64ELi128ELi8ELi32ELi64ELi2ELi4ELi4ELi128EEviiifPfS0_fS0_E16shared_b_buffers;
	add.s32 	%r95, %r93, %r94;
	add.s32 	%r195, %r95, 128;
	bar.sync 	0;
	mov.b32 	%r196, 64;
$L__BB0_15:
	shl.b32 	%r96, %r1, 1;
	and.b32  	%r97, %r96, 176;
	mov.u32 	%r98, _ZZ35sgemm_double_buffering_experimentalILi64ELi128ELi8ELi32ELi64ELi2ELi4ELi4ELi128EEviiifPfS0_fS0_E16shared_a_buffers;
	add.s32 	%r99, %r98, %r97;
	add.s32 	%r100, %r99, %r196;
	ld.shared.f32 	%f821, [%r100+-64];
	ld.shared.f32 	%f822, [%r100+-60];
	ld.shared.f32 	%f823, [%r100+-56];
	ld.shared.f32 	%f824, [%r100+-52];
	ld.shared.f32 	%f825, [%r100];
	ld.shared.f32 	%f826, [%r100+4];
	ld.shared.f32 	%f827, [%r100+8];
	ld.shared.f32 	%f828, [%r100+12];
	ld.shared.f32 	%f829, [%r195+-128];
	ld.shared.f32 	%f830, [%r195+-124];
	ld.shared.f32 	%f831, [%r195+-120];
	ld.shared.f32 	%f832, [%r195+-116];
	ld.shared.f32 	%f833, [%r195];
	ld.shared.f32 	%f834, [%r195+4];
	ld.shared.f32 	%f835, [%r195+8];
	ld.shared.f32 	%f836, [%r195+12];
	fma.rn.f32 	%f1614, %f821, %f829, %f1614;
	fma.rn.f32 	%f1613, %f821, %f830, %f1613;
	fma.rn.f32 	%f1612, %f821, %f831, %f1612;
	fma.rn.f32 	%f1611, %f821, %f832, %f1611;
	fma.rn.f32 	%f1606, %f822, %f829, %f1606;
	fma.rn.f32 	%f1605, %f822, %f830, %f1605;
	fma.rn.f32 	%f1604, %f822, %f831, %f1604;
	fma.rn.f32 	%f1603, %f822, %f832, %f1603;
	fma.rn.f32 	%f1598, %f823, %f829, %f1598;
	fma.rn.f32 	%f1597, %f823, %f830, %f1597;
	fma.rn.f32 	%f1596, %f823, %f831, %f1596;
	fma.rn.f32 	%f1595, %f823, %f832, %f1595;
	fma.rn.f32 	%f1590, %f824, %f829, %f1590;
	fma.rn.f32 	%f1589, %f824, %f830, %f1589;
	fma.rn.f32 	%f1588, %f824, %f831, %f1588;
	fma.rn.f32 	%f1587, %f824, %f832, %f1587;
	fma.rn.f32 	%f1610, %f821, %f833, %f1610;
	fma.rn.f32 	%f1609, %f821, %f834, %f1609;
	fma.rn.f32 	%f1608, %f821, %f835, %f1608;
	fma.rn.f32 	%f1607, %f821, %f836, %f1607;
	fma.rn.f32 	%f1602, %f822, %f833, %f1602;
	fma.rn.f32 	%f1601, %f822, %f834, %f1601;
	fma.rn.f32 	%f1600, %f822, %f835, %f1600;
	fma.rn.f32 	%f1599, %f822, %f836, %f1599;
	fma.rn.f32 	%f1594, %f823, %f833, %f1594;
	fma.rn.f32 	%f1593, %f823, %f834, %f1593;
	fma.rn.f32 	%f1592, %f823, %f835, %f1592;
	fma.rn.f32 	%f1591, %f823, %f836, %f1591;
	fma.rn.f32 	%f1586, %f824, %f833, %f1586;
	fma.rn.f32 	%f1585, %f824, %f834, %f1585;
	fma.rn.f32 	%f1584, %f824, %f835, %f1584;
	fma.rn.f32 	%f1583, %f824, %f836, %f1583;
	fma.rn.f32 	%f1582, %f825, %f829, %f1582;
	fma.rn.f32 	%f1581, %f825, %f830, %f1581;
	fma.rn.f32 	%f1580, %f825, %f831, %f1580;
	fma.rn.f32 	%f1579, %f825, %f832, %f1579;
	fma.rn.f32 	%f1574, %f826, %f829, %f1574;
	fma.rn.f32 	%f1573, %f826, %f830, %f1573;
	fma.rn.f32 	%f1572, %f826, %f831, %f1572;
	fma.rn.f32 	%f1571, %f826, %f832, %f1571;
	fma.rn.f32 	%f1566, %f827, %f829, %f1566;
	fma.rn.f32 	%f1565, %f827, %f830, %f1565;
	fma.rn.f32 	%f1564, %f827, %f831, %f1564;
	fma.rn.f32 	%f1563, %f827, %f832, %f1563;
	fma.rn.f32 	%f1558, %f828, %f829, %f1558;
	fma.rn.f32 	%f1557, %f828, %f830, %f1557;
	fma.rn.f32 	%f1556, %f828, %f831, %f1556;
	fma.rn.f32 	%f1555, %f828, %f832, %f1555;
	fma.rn.f32 	%f1578, %f825, %f833, %f1578;
	fma.rn.f32 	%f1577, %f825, %f834, %f1577;
	fma.rn.f32 	%f1576, %f825, %f835, %f1576;
	fma.rn.f32 	%f1575, %f825, %f836, %f1575;
	fma.rn.f32 	%f1570, %f826, %f833, %f1570;
	fma.rn.f32 	%f1569, %f826, %f834, %f1569;
	fma.rn.f32 	%f1568, %f826, %f835, %f1568;
	fma.rn.f32 	%f1567, %f826, %f836, %f1567;
	fma.rn.f32 	%f1562, %f827, %f833, %f1562;
	fma.rn.f32 	%f1561, %f827, %f834, %f1561;
	fma.rn.f32 	%f1560, %f827, %f835, %f1560;
	fma.rn.f32 	%f1559, %f827, %f836, %f1559;
	fma.rn.f32 	%f1554, %f828, %f833, %f1554;
	fma.rn.f32 	%f1553, %f828, %f834, %f1553;
	fma.rn.f32 	%f1552, %f828, %f835, %f1552;
	fma.rn.f32 	%f1551, %f828, %f836, %f1551;
	add.s32 	%r196, %r196, 256;
	add.s32 	%r195, %r195, 512;
	setp.ne.s32 	%p5, %r196, 2112;
	@%p5 bra 	$L__BB0_15;
	add.s32 	%r101, %r192, 8;
	setp.ge.u32 	%p6, %r101, %r23;
	bar.sync 	0;
	@%p6 bra 	$L__BB0_19;
	mov.b32 	%r197, 0;
$L__BB0_18:
	shl.b32 	%r103, %r197, 8;
	shl.b32 	%r104, %r1, 1;
	and.b32  	%r105, %r104, 176;
	or.b32  	%r106, %r103, %r105;
	mov.u32 	%r107, _ZZ35sgemm_double_buffering_experimentalILi64ELi128ELi8ELi32ELi64ELi2ELi4ELi4ELi128EEviiifPfS0_fS0_E16shared_a_buffers;
	add.s32 	%r108, %r107, %r106;
	ld.shared.f32 	%f837, [%r108+2048];
	ld.shared.f32 	%f838, [%r108+2052];
	ld.shared.f32 	%f839, [%r108+2056];
	ld.shared.f32 	%f840, [%r108+2060];
	ld.shared.f32 	%f841, [%r108+2112];
	ld.shared.f32 	%f842, [%r108+2116];
	ld.shared.f32 	%f843, [%r108+2120];
	ld.shared.f32 	%f844, [%r108+2124];
	shl.b32 	%r109, %r1, 4;
	and.b32  	%r110, %r109, 112;
	shl.b32 	%r111, %r1, 3;
	and.b32  	%r112, %r111, 256;
	or.b32  	%r113, %r112, %r110;
	shl.b32 	%r114, %r197, 9;
	or.b32  	%r115, %r114, %r113;
	mov.u32 	%r116, _ZZ35sgemm_double_buffering_experimentalILi64ELi128ELi8ELi32ELi64ELi2ELi4ELi4ELi128EEviiifPfS0_fS0_E16shared_b_buffers;
	add.s32 	%r117, %r116, %r115;
	ld.shared.f32 	%f845, [%r117+4096];
	ld.shared.f32 	%f846, [%r117+4100];
	ld.shared.f32 	%f847, [%r117+4104];
	ld.shared.f32 	%f848, [%r117+4108];
	ld.shared.f32 	%f849, [%r117+4224];
	ld.shared.f32 	%f850, [%r117+4228];
	ld.shared.f32 	%f851, [%r117+4232];
	ld.shared.f32 	%f852, [%r117+4236];
	fma.rn.f32 	%f1614, %f837, %f845, %f1614;
	fma.rn.f32 	%f1613, %f837, %f846, %f1613;
	fma.rn.f32 	%f1612, %f837, %f847, %f1612;
	fma.rn.f32 	%f1611, %f837, %f848, %f1611;
	fma.rn.f32 	%f1606, %f838, %f845, %f1606;
	fma.rn.f32 	%f1605, %f838, %f846, %f1605;
	fma.rn.f32 	%f1604, %f838, %f847, %f1604;
	fma.rn.f32 	%f1603, %f838, %f848, %f1603;
	fma.rn.f32 	%f1598, %f839, %f845, %f1598;
	fma.rn.f32 	%f1597, %f839, %f846, %f1597;
	fma.rn.f32 	%f1596, %f839, %f847, %f1596;
	fma.rn.f32 	%f1595, %f839, %f848, %f1595;
	fma.rn.f32 	%f1590, %f840, %f845, %f1590;
	fma.rn.f32 	%f1589, %f840, %f846, %f1589;
	fma.rn.f32 	%f1588, %f840, %f847, %f1588;
	fma.rn.f32 	%f1587, %f840, %f848, %f1587;
	fma.rn.f32 	%f1610, %f837, %f849, %f1610;
	fma.rn.f32 	%f1609, %f837, %f850, %f1609;
	fma.rn.f32 	%f1608, %f837, %f851, %f1608;
	fma.rn.f32 	%f1607, %f837, %f852, %f1607;
	fma.rn.f32 	%f1602, %f838, %f849, %f1602;
	fma.rn.f32 	%f1601, %f838, %f850, %f1601;
	fma.rn.f32 	%f1600, %f838, %f851, %f1600;
	fma.rn.f32 	%f1599, %f838, %f852, %f1599;
	fma.rn.f32 	%f1594, %f839, %f849, %f1594;
	fma.rn.f32 	%f1593, %f839, %f850, %f1593;
	fma.rn.f32 	%f1592, %f839, %f851, %f1592;
	fma.rn.f32 	%f1591, %f839, %f852, %f1591;
	fma.rn.f32 	%f1586, %f840, %f849, %f1586;
	fma.rn.f32 	%f1585, %f840, %f850, %f1585;
	fma.rn.f32 	%f1584, %f840, %f851, %f1584;
	fma.rn.f32 	%f1583, %f840, %f852, %f1583;
	fma.rn.f32 	%f1582, %f841, %f845, %f1582;
	fma.rn.f32 	%f1581, %f841, %f846, %f1581;
	fma.rn.f32 	%f1580, %f841, %f847, %f1580;
	fma.rn.f32 	%f1579, %f841, %f848, %f1579;
	fma.rn.f32 	%f1574, %f842, %f845, %f1574;
	fma.rn.f32 	%f1573, %f842, %f846, %f1573;
	fma.rn.f32 	%f1572, %f842, %f847, %f1572;
	fma.rn.f32 	%f1571, %f842, %f848, %f1571;
	fma.rn.f32 	%f1566, %f843, %f845, %f1566;
	fma.rn.f32 	%f1565, %f843, %f846, %f1565;
	fma.rn.f32 	%f1564, %f843, %f847, %f1564;
	fma.rn.f32 	%f1563, %f843, %f848, %f1563;
	fma.rn.f32 	%f1558, %f844, %f845, %f1558;
	fma.rn.f32 	%f1557, %f844, %f846, %f1557;
	fma.rn.f32 	%f1556, %f844, %f847, %f1556;
	fma.rn.f32 	%f1555, %f844, %f848, %f1555;
	fma.rn.f32 	%f1578, %f841, %f849, %f1578;
	fma.rn.f32 	%f1577, %f841, %f850, %f1577;
	fma.rn.f32 	%f1576, %f841, %f851, %f1576;
	fma.rn.f32 	%f1575, %f841, %f852, %f1575;
	fma.rn.f32 	%f1570, %f842, %f849, %f1570;
	fma.rn.f32 	%f1569, %f842, %f850, %f1569;
	fma.rn.f32 	%f1568, %f842, %f851, %f1568;
	fma.rn.f32 	%f1567, %f842, %f852, %f1567;
	fma.rn.f32 	%f1562, %f843, %f849, %f1562;
	fma.rn.f32 	%f1561, %f843, %f850, %f1561;
	fma.rn.f32 	%f1560, %f843, %f851, %f1560;
	fma.rn.f32 	%f1559, %f843, %f852, %f1559;
	fma.rn.f32 	%f1554, %f844, %f849, %f1554;
	fma.rn.f32 	%f1553, %f844, %f850, %f1553;
	fma.rn.f32 	%f1552, %f844, %f851, %f1552;
	fma.rn.f32 	%f1551, %f844, %f852, %f1551;
	add.s32 	%r197, %r197, 1;
	setp.ne.s32 	%p7, %r197, 8;
	@%p7 bra 	$L__BB0_18;
$L__BB0_19:
	add.s64 	%rd94, %rd94, 64;
	shl.b32 	%r179, %r22, 4;
	mul.wide.s32 	%rd69, %r179, 4;
	add.s64 	%rd95, %rd95, %rd69;
	bar.sync 	0;
	add.s32 	%r192, %r192, 16;
	setp.lt.u32 	%p12, %r192, %r23;
	@%p12 bra 	$L__BB0_4;
$L__BB0_20:
	ld.param.u64 	%rd93, [_Z35sgemm_double_buffering_experimentalILi64ELi128ELi8ELi32ELi64ELi2ELi4ELi4ELi128EEviiifPfS0_fS0__param_7];
	ld.param.f32 	%f1102, [_Z35sgemm_double_buffering_experimentalILi64ELi128ELi8ELi32ELi64ELi2ELi4ELi4ELi128EEviiifPfS0_fS0__param_6];
	ld.param.f32 	%f1101, [_Z35sgemm_double_buffering_experimentalILi64ELi128ELi8ELi32ELi64ELi2ELi4ELi4ELi128EEviiifPfS0_fS0__param_3];
	cvt.u64.u32 	%rd70, %r4;
	cvta.to.global.u64 	%rd71, %rd93;
	shl.b32 	%r180, %r22, 4;
	mov.u32 	%r181, %tid.x;
	shr.u32 	%r182, %r181, 3;
	and.b32  	%r183, %r182, 3;
	shl.b32 	%r184, %r181, 2;
	and.b32  	%r185, %r184, 28;
	mul.lo.s32 	%r186, %r183, %r22;
	shl.b32 	%r187, %r186, 2;
	add.s32 	%r188, %r187, %r185;
	cvt.u64.u32 	%rd72, %r188;
	add.s64 	%rd73, %rd70, %rd72;
	shl.b64 	%rd74, %rd73, 2;
	add.s64 	%rd75, %rd71, %rd74;
	ld.global.v4.f32 	{%f909, %f910, %f911, %f912}, [%rd75];
	mul.f32 	%f913, %f1101, %f1614;
	fma.rn.f32 	%f914, %f1102, %f909, %f913;
	mul.f32 	%f915, %f1101, %f1613;
	fma.rn.f32 	%f916, %f1102, %f910, %f915;
	mul.f32 	%f917, %f1101, %f1612;
	fma.rn.f32 	%f918, %f1102, %f911, %f917;
	mul.f32 	%f919, %f1101, %f1611;
	fma.rn.f32 	%f920, %f1102, %f912, %f919;
	st.global.v4.f32 	[%rd75], {%f914, %f916, %f918, %f920};
	add.s32 	%r189, %r188, %r22;
	cvt.u64.u32 	%rd76, %r189;
	add.s64 	%rd77, %rd70, %rd76;
	shl.b64 	%rd78, %rd77, 2;
	add.s64 	%rd79, %rd71, %rd78;
	ld.global.v4.f32 	{%f921, %f922, %f923, %f924}, [%rd79];
	mul.f32 	%f925, %f1101, %f1606;
	fma.rn.f32 	%f926, %f1102, %f921, %f925;
	mul.f32 	%f927, %f1101, %f1605;
	fma.rn.f32 	%f928, %f1102, %f922, %f927;
	mul.f32 	%f929, %f1101, %f1604;
	fma.rn.f32 	%f930, %f1102, %f923, %f929;
	mul.f32 	%f931, %f1101, %f1603;
	fma.rn.f32 	%f932, %f1102, %f924, %f931;
	st.global.v4.f32 	[%rd79], {%f926, %f928, %f930, %f932};
	add.s32 	%r190, %r189, %r22;
	cvt.u64.u32 	%rd80, %r190;
	add.s64 	%rd81, %rd70, %rd80;
	shl.b64 	%rd82, %rd81, 2;
	add.s64 	%rd83, %rd71, %rd82;
	ld.global.v4.f32 	{%f933, %f934, %f935, %f936}, [%rd83];
	mul.f32 	%f937, %f1101, %f1598;
	fma.rn.f32 	%f938, %f1102, %f933, %f937;
	mul.f32 	%f939, %f1101, %f1597;
	fma.rn.f32 	%f940, %f1102, %f934, %f939;
	mul.f32 	%f941, %f1101, %f1596;
	fma.rn.f32 	%f942, %f1102, %f935, %f941;
	mul.f32 	%f943, %f1101, %f1595;
	fma.rn.f32 	%f944, %f1102, %f936, %f943;
	st.global.v4.f32 	[%rd83], {%f938, %f940, %f942, %f944};
	add.s32 	%r191, %r190, %r22;
	cvt.u64.u32 	%rd84, %r191;
	add.s64 	%rd85, %rd70, %rd84;
	shl.b64 	%rd86, %rd85, 2;
	add.s64 	%rd87, %rd71, %rd86;
	ld.global.v4.f32 	{%f945, %f946, %f947, %f948}, [%rd87];
	mul.f32 	%f949, %f1101, %f1590;
	fma.rn.f32 	%f950, %f1102, %f945, %f949;
	mul.f32 	%f951, %f1101, %f1589;
	fma.rn.f32 	%f952, %f1102, %f946, %f951;
	mul.f32 	%f953, %f1101, %f1588;
	fma.rn.f32 	%f954, %f1102, %f947, %f953;
	mul.f32 	%f955, %f1101, %f1587;
	fma.rn.f32 	%f956, %f1102, %f948, %f955;
	st.global.v4.f32 	[%rd87], {%f950, %f952, %f954, %f956};
	ld.global.v4.f32 	{%f957, %f958, %f959, %f960}, [%rd75+128];
	mul.f32 	%f961, %f1101, %f1610;
	fma.rn.f32 	%f962, %f1102, %f957, %f961;
	mul.f32 	%f963, %f1101, %f1609;
	fma.rn.f32 	%f964, %f1102, %f958, %f963;
	mul.f32 	%f965, %f1101, %f1608;
	fma.rn.f32 	%f966, %f1102, %f959, %f965;
	mul.f32 	%f967, %f1101, %f1607;
	fma.rn.f32 	%f968, %f1102, %f960, %f967;
	st.global.v4.f32 	[%rd75+128], {%f962, %f964, %f966, %f968};
	ld.global.v4.f32 	{%f969, %f970, %f971, %f972}, [%rd79+128];
	mul.f32 	%f973, %f1101, %f1602;
	fma.rn.f32 	%f974, %f1102, %f969, %f973;
	mul.f32 	%f975, %f1101, %f1601;
	fma.rn.f32 	%f976, %f1102, %f970, %f975;
	mul.f32 	%f977, %f1101, %f1600;
	fma.rn.f32 	%f978, %f1102, %f971, %f977;
	mul.f32 	%f979, %f1101, %f1599;
	fma.rn.f32 	%f980, %f1102, %f972, %f979;
	st.global.v4.f32 	[%rd79+128], {%f974, %f976, %f978, %f980};
	ld.global.v4.f32 	{%f981, %f982, %f983, %f984}, [%rd83+128];
	mul.f32 	%f985, %f1101, %f1594;
	fma.rn.f32 	%f986, %f1102, %f981, %f985;
	mul.f32 	%f987, %f1101, %f1593;
	fma.rn.f32 	%f988, %f1102, %f982, %f987;
	mul.f32 	%f989, %f1101, %f1592;
	fma.rn.f32 	%f990, %f1102, %f983, %f989;
	mul.f32 	%f991, %f1101, %f1591;
	fma.rn.f32 	%f992, %f1102, %f984, %f991;
	st.global.v4.f32 	[%rd83+128], {%f986, %f988, %f990, %f992};
	ld.global.v4.f32 	{%f993, %f994, %f995, %f996}, [%rd87+128];
	mul.f32 	%f997, %f1101, %f1586;
	fma.rn.f32 	%f998, %f1102, %f993, %f997;
	mul.f32 	%f999, %f1101, %f1585;
	fma.rn.f32 	%f1000, %f1102, %f994, %f999;
	mul.f32 	%f1001, %f1101, %f1584;
	fma.rn.f32 	%f1002, %f1102, %f995, %f1001;
	mul.f32 	%f1003, %f1101, %f1583;
	fma.rn.f32 	%f1004, %f1102, %f996, %f1003;
	st.global.v4.f32 	[%rd87+128], {%f998, %f1000, %f1002, %f1004};
	mul.wide.u32 	%rd88, %r180, 4;
	add.s64 	%rd89, %rd75, %rd88;
	ld.global.v4.f32 	{%f1005, %f1006, %f1007, %f1008}, [%rd89];
	mul.f32 	%f1009, %f1101, %f1582;
	fma.rn.f32 	%f1010, %f1102, %f1005, %f1009;
	mul.f32 	%f1011, %f1101, %f1581;
	fma.rn.f32 	%f1012, %f1102, %f1006, %f1011;
	mul.f32 	%f1013, %f1101, %f1580;
	fma.rn.f32 	%f1014, %f1102, %f1007, %f1013;
	mul.f32 	%f1015, %f1101, %f1579;
	fma.rn.f32 	%f1016, %f1102, %f1008, %f1015;
	st.global.v4.f32 	[%rd89], {%f1010, %f1012, %f1014, %f1016};
	add.s64 	%rd90, %rd79, %rd88;
	ld.global.v4.f32 	{%f1017, %f1018, %f1019, %f1020}, [%rd90];
	mul.f32 	%f1021, %f1101, %f1574;
	fma.rn.f32 	%f1022, %f1102, %f1017, %f1021;
	mul.f32 	%f1023, %f1101, %f1573;
	fma.rn.f32 	%f1024, %f1102, %f1018, %f1023;
	mul.f32 	%f1025, %f1101, %f1572;
	fma.rn.f32 	%f1026, %f1102, %f1019, %f1025;
	mul.f32 	%f1027, %f1101, %f1571;
	fma.rn.f32 	%f1028, %f1102, %f1020, %f1027;
	st.global.v4.f32 	[%rd90], {%f1022, %f1024, %f1026, %f1028};
	add.s64 	%rd91, %rd83, %rd88;
	ld.global.v4.f32 	{%f1029, %f1030, %f1031, %f1032}, [%rd91];
	mul.f32 	%f1033, %f1101, %f1566;
	fma.rn.f32 	%f1034, %f1102, %f1029, %f1033;
	mul.f32 	%f1035, %f1101, %f1565;
	fma.rn.f32 	%f1036, %f1102, %f1030, %f1035;
	mul.f32 	%f1037, %f1101, %f1564;
	fma.rn.f32 	%f1038, %f1102, %f1031, %f1037;
	mul.f32 	%f1039, %f1101, %f1563;
	fma.rn.f32 	%f1040, %f1102, %f1032, %f1039;
	st.global.v4.f32 	[%rd91], {%f1034, %f1036, %f1038, %f1040};
	add.s64 	%rd92, %rd87, %rd88;
	ld.global.v4.f32 	{%f1041, %f1042, %f1043, %f1044}, [%rd92];
	mul.f32 	%f1045, %f1101, %f1558;
	fma.rn.f32 	%f1046, %f1102, %f1041, %f1045;
	mul.f32 	%f1047, %f1101, %f1557;
	fma.rn.f32 	%f1048, %f1102, %f1042, %f1047;
	mul.f32 	%f1049, %f1101, %f1556;
	fma.rn.f32 	%f1050, %f1102, %f1043, %f1049;
	mul.f32 	%f1051, %f1101, %f1555;
	fma.rn.f32 	%f1052, %f1102, %f1044, %f1051;
	st.global.v4.f32 	[%rd92], {%f1046, %f1048, %f1050, %f1052};
	ld.global.v4.f32 	{%f1053, %f1054, %f1055, %f1056}, [%rd89+128];
	mul.f32 	%f1057, %f1101, %f1578;
	fma.rn.f32 	%f1058, %f1102, %f1053, %f1057;
	mul.f32 	%f1059, %f1101, %f1577;
	fma.rn.f32 	%f1060, %f1102, %f1054, %f1059;
	mul.f32 	%f1061, %f1101, %f1576;
	fma.rn.f32 	%f1062, %f1102, %f1055, %f1061;
	mul.f32 	%f1063, %f1101, %f1575;
	fma.rn.f32 	%f1064, %f1102, %f1056, %f1063;
	st.global.v4.f32 	[%rd89+128], {%f1058, %f1060, %f1062, %f1064};
	ld.global.v4.f32 	{%f1065, %f1066, %f1067, %f1068}, [%rd90+128];
	mul.f32 	%f1069, %f1101, %f1570;
	fma.rn.f32 	%f1070, %f1102, %f1065, %f1069;
	mul.f32 	%f1071, %f1101, %f1569;
	fma.rn.f32 	%f1072, %f1102, %f1066, %f1071;
	mul.f32 	%f1073, %f1101, %f1568;
	fma.rn.f32 	%f1074, %f1102, %f1067, %f1073;
	mul.f32 	%f1075, %f1101, %f1567;
	fma.rn.f32 	%f1076, %f1102, %f1068, %f1075;
	st.global.v4.f32 	[%rd90+128], {%f1070, %f1072, %f1074, %f1076};
	ld.global.v4.f32 	{%f1077, %f1078, %f1079, %f1080}, [%rd91+128];
	mul.f32 	%f1081, %f1101, %f1562;
	fma.rn.f32 	%f1082, %f1102, %f1077, %f1081;
	mul.f32 	%f1083, %f1101, %f1561;
	fma.rn.f32 	%f1084, %f1102, %f1078, %f1083;
	mul.f32 	%f1085, %f1101, %f1560;
	fma.rn.f32 	%f1086, %f1102, %f1079, %f1085;
	mul.f32 	%f1087, %f1101, %f1559;
	fma.rn.f32 	%f1088, %f1102, %f1080, %f1087;
	st.global.v4.f32 	[%rd91+128], {%f1082, %f1084, %f1086, %f1088};
	ld.global.v4.f32 	{%f1089, %f1090, %f1091, %f1092}, [%rd92+128];
	mul.f32 	%f1093, %f1101, %f1554;
	fma.rn.f32 	%f1094, %f1102, %f1089, %f1093;
	mul.f32 	%f1095, %f1101, %f1553;
	fma.rn.f32 	%f1096, %f1102, %f1090, %f1095;
	mul.f32 	%f1097, %f1101, %f1552;
	fma.rn.f32 	%f1098, %f1102, %f1091, %f1097;
	mul.f32 	%f1099, %f1101, %f1551;
	fma.rn.f32 	%f1100, %f1102, %f1092, %f1099;
	st.global.v4.f32 	[%rd92+128], {%f1094, %f1096, %f1098, %f1100};
	ret;

}


// ===== COMPILED SASS (sm_100) =====

	.target	sm_100

	.elftype	@"ET_EXEC"


//--------------------- .note.nv.tkinfo           --------------------------
	.section	.note.nv.tkinfo,"",@"SHT_NOTE"
	.sectionflags	@"SHF_NOTE_NV_TKINFO"
	.tkinfo
        /*0018*/ 	.word	0x00000002
        /*0030*/ 	.string	""
        /*0030*/ 	.string	"ptxas"
        /*0030*/ 	.string	"Cuda compilation tools, release 13.0, V13.0.88"
        /*0030*/ 	.string	"Build cuda_13.0.r13.0/compiler.36424714_0"
        /*0030*/ 	.string	"-arch sm_100 -m 64 "



//--------------------- .note.nv.cuinfo           --------------------------
	.section	.note.nv.cuinfo,"",@"SHT_NOTE"
	.sectionflags	@"SHF_NOTE_NV_CUINFO"
        /*0018*/ 	.short	0x0002
        /*001a*/ 	.short	0x0064
        /*001c*/ 	.short	0x0082
	.zero		2


//--------------------- .nv.info                  --------------------------
	.section	.nv.info,"",@"SHT_CUDA_INFO"
	.align	4


	//----- nvinfo : EIATTR_REGCOUNT
	.align		4
        /*0000*/ 	.byte	0x04, 0x2f
        /*0002*/ 	.short	(.L_1 - .L_0)
	.align		4
.L_0:
        /*0004*/ 	.word	index@(_Z35sgemm_double_buffering_experimentalILi64ELi128ELi8ELi32ELi64ELi2ELi4ELi4ELi128EEviiifPfS0_fS0_)
        /*0008*/ 	.word	0x0000006e


	//----- nvinfo : EIATTR_FRAME_SIZE
	.align		4
.L_1:
        /*000c*/ 	.byte	0x04, 0x11
        /*000e*/ 	.short	(.L_3 - .L_2)
	.align		4
.L_2:
        /*0010*/ 	.word	index@(_Z35sgemm_double_buffering_experimentalILi64ELi128ELi8ELi32ELi64ELi2ELi4ELi4ELi128EEviiifPfS0_fS0_)
        /*0014*/ 	.word	0x00000000


	//----- nvinfo : EIATTR_MIN_STACK_SIZE
	.align		4
.L_3:
        /*0018*/ 	.byte	0x04, 0x12
        /*001a*/ 	.short	(.L_5 - .L_4)
	.align		4
.L_4:
        /*001c*/ 	.word	index@(_Z35sgemm_double_buffering_experimentalILi64ELi128ELi8ELi32ELi64ELi2ELi4ELi4ELi128EEviiifPfS0_fS0_)
        /*0020*/ 	.word	0x00000000
.L_5:


//--------------------- .nv.compat                --------------------------
	.section	.nv.compat,"",@"SHT_CUDA_COMPAT_INFO"
	.align	4
        /*0000*/ 	.byte	0x02, 0x09, 0x00, 0x00, 0x02, 0x02, 0x01, 0x00, 0x02, 0x05, 0x05, 0x00, 0x03, 0x07, 0x01, 0x01
        /*0010*/ 	.byte	0x02, 0x03, 0x00, 0x00, 0x02, 0x06, 0x01, 0x00, 0x04, 0x0b, 0x08, 0x00, 0x09, 0x00, 0x00, 0x00
        /*0020*/ 	.byte	0x00, 0x00, 0x00, 0x00


//--------------------- .nv.info._Z35sgemm_double_buffering_experimentalILi64ELi128ELi8ELi32ELi64ELi2ELi4ELi4ELi128EEviiifPfS0_fS0_ --------------------------
	.section	.nv.info._Z35sgemm_double_buffering_experimentalILi64ELi128ELi8ELi32ELi64ELi2ELi4ELi4ELi128EEviiifPfS0_fS0_,"",@"SHT_CUDA_INFO"
	.sectionflags	@""
	.align	4


	//----- nvinfo : EIATTR_CUDA_API_VERSION
	.align		4
        /*0000*/ 	.byte	0x04, 0x37
        /*0002*/ 	.short	(.L_7 - .L_6)
.L_6:
        /*0004*/ 	.word	0x00000082


	//----- nvinfo : EIATTR_KPARAM_INFO
	.align		4
.L_7:
        /*0008*/ 	.byte	0x04, 0x17
        /*000a*/ 	.short	(.L_9 - .L_8)
.L_8:
        /*000c*/ 	.word	0x00000000
        /*0010*/ 	.short	0x0007
        /*0012*/ 	.short	0x0028
        /*0014*/ 	.byte	0x00, 0xf5, 0x21, 0x00


	//----- nvinfo : EIATTR_KPARAM_INFO
	.align		4
.L_9:
        /*0018*/ 	.byte	0x04, 0x17
        /*001a*/ 	.short	(.L_11 - .L_10)
.L_10:
        /*001c*/ 	.word	0x00000000
        /*0020*/ 	.short	0x0006
        /*0022*/ 	.short	0x0020
        /*0024*/ 	.byte	0x00, 0xf0, 0x11, 0x00


	//----- nvinfo : EIATTR_KPARAM_INFO
	.align		4
.L_11:
        /*0028*/ 	.byte	0x04, 0x17
        /*002a*/ 	.short	(.L_13 - .L_12)
.L_12:
        /*002c*/ 	.word	0x00000000
        /*0030*/ 	.short	0x0005
        /*0032*/ 	.short	0x0018
        /*0034*/ 	.byte	0x00, 0xf5, 0x21, 0x00


	//----- nvinfo : EIATTR_KPARAM_INFO
	.align		4
.L_13:
        /*0038*/ 	.byte	0x04, 0x17
        /*003a*/ 	.short	(.L_15 - .L_14)
.L_14:
        /*003c*/ 	.word	0x00000000
        /*0040*/ 	.short	0x0004
        /*0042*/ 	.short	0x0010
        /*0044*/ 	.byte	0x00, 0xf5, 0x21, 0x00


	//----- nvinfo : EIATTR_KPARAM_INFO
	.align		4
.L_15:
        /*0048*/ 	.byte	0x04, 0x17
        /*004a*/ 	.short	(.L_17 - .L_16)
.L_16:
        /*004c*/ 	.word	0x00000000
        /*0050*/ 	.short	0x0003
        /*0052*/ 	.short	0x000c
        /*0054*/ 	.byte	0x00, 0xf0, 0x11, 0x00


	//----- nvinfo : EIATTR_KPARAM_INFO
	.align		4
.L_17:
        /*0058*/ 	.byte	0x04, 0x17
        /*005a*/ 	.short	(.L_19 - .L_18)
.L_18:
        /*005c*/ 	.word	0x00000000
        /*0060*/ 	.short	0x0002
        /*0062*/ 	.short	0x0008
        /*0064*/ 	.byte	0x00, 0xf0, 0x11, 0x00


	//----- nvinfo : EIATTR_KPARAM_INFO
	.align		4
.L_19:
        /*0068*/ 	.byte	0x04, 0x17
        /*006a*/ 	.short	(.L_21 - .L_20)
.L_20:
        /*006c*/ 	.word	0x00000000
        /*0070*/ 	.short	0x0001
        /*0072*/ 	.short	0x0004
        /*0074*/ 	.byte	0x00, 0xf0, 0x11, 0x00


	//----- nvinfo : EIATTR_KPARAM_INFO
	.align		4
.L_21:
        /*0078*/ 	.byte	0x04, 0x17
        /*007a*/ 	.short	(.L_23 - .L_22)
.L_22:
        /*007c*/ 	.word	0x00000000
        /*0080*/ 	.short	0x0000
        /*0082*/ 	.short	0x0000
        /*0084*/ 	.byte	0x00, 0xf0, 0x11, 0x00


	//----- nvinfo : EIATTR_SPARSE_MMA_MASK
	.align		4
.L_23:
        /*0088*/ 	.byte	0x03, 0x50
        /*008a*/ 	.short	0x0000


	//----- nvinfo : EIATTR_MAXREG_COUNT
	.align		4
        /*008c*/ 	.byte	0x03, 0x1b
        /*008e*/ 	.short	0x00ff


	//----- nvinfo : EIATTR_NUM_BARRIERS
	.align		4
        /*0090*/ 	.byte	0x02, 0x4c
        /*0092*/ 	.byte	0x01
	.zero		1


	//----- nvinfo : EIATTR_MERCURY_ISA_VERSION
	.align		4
        /*0094*/ 	.byte	0x03, 0x5f
        /*0096*/ 	.short	0x0101


	//----- nvinfo : EIATTR_VRC_CTA_INIT_COUNT
	.align		4
        /*0098*/ 	.byte	0x02, 0x4a
	.zero		1
	.zero		1


	//----- nvinfo : EIATTR_EXIT_INSTR_OFFSETS
	.align		4
        /*009c*/ 	.byte	0x04, 0x1c
        /*009e*/ 	.short	(.L_25 - .L_24)


	//   ....[0]....
.L_24:
        /*00a0*/ 	.word	0x000031a0


	//----- nvinfo : EIATTR_MAX_THREADS
	.align		4
.L_25:
        /*00a4*/ 	.byte	0x04, 0x05
        /*00a6*/ 	.short	(.L_27 - .L_26)
.L_26:
        /*00a8*/ 	.word	0x00000080
        /*00ac*/ 	.word	0x00000001
        /*00b0*/ 	.word	0x00000001


	//----- nvinfo : EIATTR_CRS_STACK_SIZE
	.align		4
.L_27:
        /*00b4*/ 	.byte	0x04, 0x1e
        /*00b6*/ 	.short	(.L_29 - .L_28)
.L_28:
        /*00b8*/ 	.word	0x00000000


	//----- nvinfo : EIATTR_CBANK_PARAM_SIZE
	.align		4
.L_29:
        /*00bc*/ 	.byte	0x03, 0x19
        /*00be*/ 	.short	0x0030


	//----- nvinfo : EIATTR_PARAM_CBANK
	.align		4
        /*00c0*/ 	.byte	0x04, 0x0a
        /*00c2*/ 	.short	(.L_31 - .L_30)
	.align		4
.L_30:
        /*00c4*/ 	.word	index@(.nv.constant0._Z35sgemm_double_buffering_experimentalILi64ELi128ELi8ELi32ELi64ELi2ELi4ELi4ELi128EEviiifPfS0_fS0_)
        /*00c8*/ 	.short	0x0380
        /*00ca*/ 	.short	0x0030


	//----- nvinfo : EIATTR_SW_WAR
	.align		4
.L_31:
        /*00cc*/ 	.byte	0x04, 0x36
        /*00ce*/ 	.short	(.L_33 - .L_32)
.L_32:
        /*00d0*/ 	.word	0x00000008
.L_33:


//--------------------- .nv.callgraph             --------------------------
	.section	.nv.callgraph,"",@"SHT_CUDA_CALLGRAPH"
	.align	4
	.sectionentsize	8
	.align		4
        /*0000*/ 	.word	0x00000000
	.align		4
        /*0004*/ 	.word	0xffffffff
	.align		4
        /*0008*/ 	.word	0x00000000
	.align		4
        /*000c*/ 	.word	0xfffffffe
	.align		4
        /*0010*/ 	.word	0x00000000
	.align		4
        /*0014*/ 	.word	0xfffffffd
	.align		4
        /*0018*/ 	.word	0x00000000
	.align		4
        /*001c*/ 	.word	0xfffffffc


//--------------------- .text._Z35sgemm_double_buffering_experimentalILi64ELi128ELi8ELi32ELi64ELi2ELi4ELi4ELi128EEviiifPfS0_fS0_ --------------------------
	.section	.text._Z35sgemm_double_buffering_experimentalILi64ELi128ELi8ELi32ELi64ELi2ELi4ELi4ELi128EEviiifPfS0_fS0_,"ax",@progbits
	.align	128
        .global         _Z35sgemm_double_buffering_experimentalILi64ELi128ELi8ELi32ELi64ELi2ELi4ELi4ELi128EEviiifPfS0_fS0_
        .type           _Z35sgemm_double_buffering_experimentalILi64ELi128ELi8ELi32ELi64ELi2ELi4ELi4ELi128EEviiifPfS0_fS0_,@function
        .size           _Z35sgemm_double_buffering_experimentalILi64ELi128ELi8ELi32ELi64ELi2ELi4ELi4ELi128EEviiifPfS0_fS0_,(.L_x_15 - _Z35sgemm_double_buffering_experimentalILi64ELi128ELi8ELi32ELi64ELi2ELi4ELi4ELi128EEviiifPfS0_fS0_)
        .other          _Z35sgemm_double_buffering_experimentalILi64ELi128ELi8ELi32ELi64ELi2ELi4ELi4ELi128EEviiifPfS0_fS0_,@"STO_CUDA_ENTRY STV_DEFAULT"
_Z35sgemm_double_buffering_experimentalILi64ELi128ELi8ELi32ELi64ELi2ELi4ELi4ELi128EEviiifPfS0_fS0_:
.text._Z35sgemm_double_buffering_experimentalILi64ELi128ELi8ELi32ELi64ELi2ELi4ELi4ELi128EEviiifPfS0_fS0_:
[----:B------:R-:W-:Y:S01]  /*0000*/  LDC R1, c[0x0][0x37c] ;  /* 0x0000df00ff017b82 */ /* 0x000fe20000000800 */
[----:B------:R-:W0:Y:S07]  /*0010*/  S2R R90, SR_TID.X ;  /* 0x00000000005a7919 */ /* 0x000e2e0000002100 */
[----:B------:R-:W1:Y:S01]  /*0020*/  LDC R84, c[0x0][0x388] ;  /* 0x0000e200ff547b82 */ /* 0x000e620000000800 */
[----:B------:R-:W2:Y:S01]  /*0030*/  LDCU UR4, c[0x0][0x384] ;  /* 0x00007080ff0477ac */ /* 0x000ea20008000800 */
[----:B------:R-:W-:Y:S01]  /*0040*/  BSSY.RECONVERGENT B0, `(.L_x_0) ;  /* 0x0000042000007945 */ /* 0x000fe20003800200 */
[----:B------:R-:W3:Y:S01]  /*0050*/  S2R R3, SR_CTAID.Y ;  /* 0x0000000000037919 */ /* 0x000ee20000002600 */
[----:B------:R-:W-:Y:S01]  /*0060*/  HFMA2 R28, -RZ, RZ, 0, 0 ;  /* 0x00000000ff1c7431 */ /* 0x000fe200000001ff */
[----:B------:R-:W4:Y:S01]  /*0070*/  LDCU.64 UR8, c[0x0][0x358] ;  /* 0x00006b00ff0877ac */ /* 0x000f220008000a00 */
[----:B------:R-:W5:Y:S02]  /*0080*/  S2R R5, SR_CTAID.X ;  /* 0x0000000000057919 */ /* 0x000f640000002500 */
[----:B------:R-:W4:Y:S08]  /*0090*/  LDC.64 R102, c[0x0][0x390] ;  /* 0x0000e400ff667b82 */ /* 0x000f300000000a00 */
[----:B------:R-:W4:Y:S01]  /*00a0*/  LDC.64 R100, c[0x0][0x398] ;  /* 0x0000e600ff647b82 */ /* 0x000f220000000a00 */
[----:B--2---:R-:W-:-:S02]  /*00b0*/  MOV R40, UR4 ;  /* 0x0000000400287c02 */ /* 0x004fc40008000f00 */
[C---:B0-----:R-:W-:Y:S02]  /*00c0*/  ISETP.GT.U32.AND P0, PT, R90.reuse, 0x3f, PT ;  /* 0x0000003f5a00780c */ /* 0x041fe40003f04070 */
[----:B------:R-:W-:Y:S02]  /*00d0*/  SHF.L.U32 R2, R90, 0x1, RZ ;  /* 0x000000015a027819 */ /* 0x000fe400000006ff */
[----:B---3--:R-:W-:Y:S02]  /*00e0*/  SHF.L.U32 R3, R3, 0x6, RZ ;  /* 0x0000000603037819 */ /* 0x008fe400000006ff */
[----:B------:R-:W-:Y:S02]  /*00f0*/  SHF.R.U32.HI R0, RZ, 0x1, R90 ;  /* 0x00000001ff007819 */ /* 0x000fe4000001165a */
[----:B-----5:R-:W-:Y:S02]  /*0100*/  SHF.L.U32 R5, R5, 0x7, RZ ;  /* 0x0000000705057819 */ /* 0x020fe400000006ff */
[C---:B------:R-:W-:Y:S01]  /*0110*/  LOP3.LUT R7, R3.reuse, 0x20, R0, 0xf8, !PT ;  /* 0x0000002003077812 */ /* 0x040fe200078ef800 */
[----:B-1----:R-:W-:Y:S01]  /*0120*/  IMAD R3, R3, R84, RZ ;  /* 0x0000005403037224 */ /* 0x002fe200078e02ff */
[C---:B------:R-:W-:Y:S01]  /*0130*/  LOP3.LUT R2, R5.reuse, 0x40, R2, 0xf8, !PT ;  /* 0x0000004005027812 */ /* 0x040fe200078ef802 */
[----:B----4-:R-:W-:Y:S01]  /*0140*/  IMAD.WIDE.U32 R100, R5, 0x4, R100 ;  /* 0x0000000405647825 */ /* 0x010fe200078e0064 */
[----:B------:R-:W-:-:S02]  /*0150*/  SHF.R.U32.HI R17, RZ, 0x5, R90 ;  /* 0x00000005ff117819 */ /* 0x000fc4000001165a */
[C---:B------:R-:W-:Y:S01]  /*0160*/  LOP3.LUT R32, R90.reuse, 0x1, RZ, 0xc0, !PT ;  /* 0x000000015a207812 */ /* 0x040fe200078ec0ff */
[----:B------:R-:W-:Y:S01]  /*0170*/  IMAD R76, R7, R40, R2 ;  /* 0x00000028074c7224 */ /* 0x000fe200078e0202 */
[----:B------:R-:W-:Y:S01]  /*0180*/  LOP3.LUT R34, R90, 0x1f, RZ, 0xc0, !PT ;  /* 0x0000001f5a227812 */ /* 0x000fe200078ec0ff */
[----:B------:R-:W-:Y:S01]  /*0190*/  IMAD.WIDE.U32 R102, R3, 0x4, R102 ;  /* 0x0000000403667825 */ /* 0x000fe200078e0066 */
[----:B------:R-:W-:Y:S02]  /*01a0*/  LOP3.LUT R33, R0, 0x1f, RZ, 0xc0, !PT ;  /* 0x0000001f00217812 */ /* 0x000fe400078ec0ff */
[----:B------:R-:W-:Y:S01]  /*01b0*/  LOP3.LUT R35, R17, 0x1, RZ, 0xc0, !PT ;  /* 0x0000000111237812 */ /* 0x000fe200078ec0ff */
[----:B------:R-:W-:Y:S06]  /*01c0*/  @P0 BRA `(.L_x_1) ;  /* 0x0000000000a40947 */ /* 0x000fec0003800000 */
[----:B------:R-:W-:Y:S02]  /*01d0*/  SHF.L.U32 R2, R34, 0x2, RZ ;  /* 0x0000000222027819 */ /* 0x000fe400000006ff */
[----:B------:R-:W-:-:S03]  /*01e0*/  SHF.L.U32 R0, R32, 0x2, RZ ;  /* 0x0000000220007819 */ /* 0x000fc600000006ff */
[----:B------:R-:W-:Y:S02]  /*01f0*/  IMAD R9, R35, R40, R2 ;  /* 0x0000002823097224 */ /* 0x000fe400078e0202 */
[----:B------:R-:W-:-:S03]  /*0200*/  IMAD R3, R33, R84, R0 ;  /* 0x0000005421037224 */ /* 0x000fc600078e0200 */
[----:B------:R-:W-:Y:S01]  /*0210*/  LEA R13, R40, R9, 0x2 ;  /* 0x00000009280d7211 */ /* 0x000fe200078e10ff */
[--C-:B------:R-:W-:Y:S01]  /*0220*/  IMAD.WIDE.U32 R4, R3, 0x4, R102.reuse ;  /* 0x0000000403047825 */ /* 0x100fe200078e0066 */
[----:B------:R-:W-:Y:S02]  /*0230*/  LEA R3, R84, R3, 0x5 ;  /* 0x0000000354037211 */ /* 0x000fe400078e28ff */
[C---:B------:R-:W-:Y:S02]  /*0240*/  LEA R11, R40.reuse, R9, 0x1 ;  /* 0x00000009280b7211 */ /* 0x040fe400078e08ff */
[----:B------:R-:W-:Y:S01]  /*0250*/  LEA R15, R40, R13, 0x1 ;  /* 0x0000000d280f7211 */ /* 0x000fe200078e08ff */
[----:B------:R-:W-:Y:S01]  /*0260*/  IMAD.WIDE.U32 R2, R3, 0x4, R102 ;  /* 0x0000000403027825 */ /* 0x000fe200078e0066 */
[----:B------:R-:W2:Y:S03]  /*0270*/  LDG.E.128 R4, desc[UR8][R4.64] ;  /* 0x0000000804047981 */ /* 0x000ea6000c1e1d00 */
[--C-:B------:R-:W-:Y:S01]  /*0280*/  IMAD.WIDE.U32 R8, R9, 0x4, R100.reuse ;  /* 0x0000000409087825 */ /* 0x100fe200078e0064 */
[----:B------:R0:W3:Y:S03]  /*0290*/  LDG.E.128 R20, desc[UR8][R2.64] ;  /* 0x0000000802147981 */ /* 0x0000e6000c1e1d00 */
[--C-:B------:R-:W-:Y:S01]  /*02a0*/  IMAD.WIDE.U32 R10, R11, 0x4, R100.reuse ;  /* 0x000000040b0a7825 */ /* 0x100fe200078e0064 */
[----:B------:R-:W4:Y:S03]  /*02b0*/  LDG.E.128 R24, desc[UR8][R8.64] ;  /* 0x0000000808187981 */ /* 0x000f26000c1e1d00 */
[--C-:B------:R-:W-:Y:S01]  /*02c0*/  IMAD.WIDE.U32 R12, R13, 0x4, R100.reuse ;  /* 0x000000040d0c7825 */ /* 0x100fe200078e0064 */
[----:B------:R-:W5:Y:S03]  /*02d0*/  LDG.E.128 R36, desc[UR8][R10.64] ;  /* 0x000000080a247981 */ /* 0x000f66000c1e1d00 */
[----:B------:R-:W-:Y:S01]  /*02e0*/  IMAD.WIDE.U32 R14, R15, 0x4, R100 ;  /* 0x000000040f0e7825 */ /* 0x000fe200078e0064 */
[----:B------:R-:W5:Y:S04]  /*02f0*/  LDG.E.128 R44, desc[UR8][R12.64] ;  /* 0x000000080c2c7981 */ /* 0x000f68000c1e1d00 */
[----:B------:R-:W5:Y:S01]  /*0300*/  LDG.E.128 R48, desc[UR8][R14.64] ;  /* 0x000000080e307981 */ /* 0x000f62000c1e1d00 */
[----:B------:R-:W1:Y:S01]  /*0310*/  S2UR UR5, SR_CgaCtaId ;  /* 0x00000000000579c3 */ /* 0x000e620000008800 */
[----:B------:R-:W-:Y:S01]  /*0320*/  UMOV UR4, 0x400 ;  /* 0x0000040000047882 */ /* 0x000fe20000000000 */
[----:B------:R-:W-:-:S02]  /*0330*/  LEA R0, R32, R33, 0x8 ;  /* 0x0000002120007211 */ /* 0x000fc400078e40ff */
[----:B0-----:R-:W-:Y:S01]  /*0340*/  LEA R2, R17, R34, 0x5 ;  /* 0x0000002211027211 */ /* 0x001fe200078e28ff */
[----:B-1----:R-:W-:Y:S02]  /*0350*/  ULEA UR6, UR5, UR4, 0x18 ;  /* 0x0000000405067291 */ /* 0x002fe4000f8ec0ff */
[----:B------:R-:W-:-:S04]  /*0360*/  UIADD3 UR4, UPT, UPT, UR4, 0x1000, URZ ;  /* 0x0000100004047890 */ /* 0x000fc8000fffe0ff */
[----:B------:R-:W-:Y:S01]  /*0370*/  ULEA UR4, UR5, UR4, 0x18 ;  /* 0x0000000405047291 */ /* 0x000fe2000f8ec0ff */
[----:B------:R-:W-:-:S05]  /*0380*/  LEA R0, R0, UR6, 0x2 ;  /* 0x0000000600007c11 */ /* 0x000fca000f8e10ff */
[----:B------:R-:W-:Y:S01]  /*0390*/  LEA R2, R2, UR4, 0x4 ;  /* 0x0000000402027c11 */ /* 0x000fe2000f8e20ff */
[----:B--2---:R0:W-:Y:S04]  /*03a0*/  STS [R0], R4 ;  /* 0x0000000400007388 */ /* 0x0041e80000000800 */
[----:B------:R0:W-:Y:S04]  /*03b0*/  STS [R0+0x100], R5 ;  /* 0x0001000500007388 */ /* 0x0001e80000000800 */
[----:B------:R0:W-:Y:S04]  /*03c0*/  STS [R0+0x200], R6 ;  /* 0x0002000600007388 */ /* 0x0001e80000000800 */
[----:B------:R0:W-:Y:S04]  /*03d0*/  STS [R0+0x300], R7 ;  /* 0x0003000700007388 */ /* 0x0001e80000000800 */
[----:B---3--:R0:W-:Y:S04]  /*03e0*/  STS [R0+0x80], R20 ;  /* 0x0000801400007388 */ /* 0x0081e80000000800 */
[----:B------:R0:W-:Y:S04]  /*03f0*/  STS [R0+0x180], R21 ;  /* 0x0001801500007388 */ /* 0x0001e80000000800 */
[----:B------:R0:W-:Y:S04]  /*0400*/  STS [R0+0x280], R22 ;  /* 0x0002801600007388 */ /* 0x0001e80000000800 */
[----:B------:R0:W-:Y:S04]  /*0410*/  STS [R0+0x380], R23 ;  /* 0x0003801700007388 */ /* 0x0001e80000000800 */
[----:B----4-:R0:W-:Y:S04]  /*0420*/  STS.128 [R2], R24 ;  /* 0x0000001802007388 */ /* 0x0101e80000000c00 */
[----:B-----5:R0:W-:Y:S04]  /*0430*/  STS.128 [R2+0x400], R36 ;  /* 0x0004002402007388 */ /* 0x0201e80000000c00 */
[----:B------:R0:W-:Y:S04]  /*0440*/  STS.128 [R2+0x800], R44 ;  /* 0x0008002c02007388 */ /* 0x0001e80000000c00 */
[----:B------:R0:W-:Y:S02]  /*0450*/  STS.128 [R2+0xc00], R48 ;  /* 0x000c003002007388 */ /* 0x0001e40000000c00 */
.L_x_1:
[----:B------:R-:W-:Y:S05]  /*0460*/  BSYNC.RECONVERGENT B0 ;  /* 0x0000000000007941 */ /* 0x000fea0003800200 */
.L_x_0:
[----:B------:R-:W-:Y:S01]  /*0470*/  ISETP.NE.AND P0, PT, R84, RZ, PT ;  /* 0x000000ff5400720c */ /* 0x000fe20003f05270 */
[----:B------:R-:W-:Y:S01]  /*0480*/  BAR.SYNC.DEFER_BLOCKING 0x0 ;  /* 0x0000000000007b1d */ /* 0x000fe20000010000 */
[----:B------:R-:W-:Y:S01]  /*0490*/  HFMA2 R29, -RZ, RZ, 0, 0 ;  /* 0x00000000ff1d7431 */ /* 0x000fe200000001ff */
[----:B------:R-:W-:Y:S01]  /*04a0*/  CS2R R58, SRZ ;  /* 0x00000000003a7805 */ /* 0x000fe2000001ff00 */
[----:B------:R-:W-:Y:S01]  /*04b0*/  HFMA2 R87, -RZ, RZ, 0, 0 ;  /* 0x00000000ff577431 */ /* 0x000fe200000001ff */
[----:B0-----:R-:W-:Y:S01]  /*04c0*/  CS2R R26, SRZ ;  /* 0x00000000001a7805 */ /* 0x001fe2000001ff00 */
[----:B------:R-:W-:Y:S01]  /*04d0*/  HFMA2 R95, -RZ, RZ, 0, 0 ;  /* 0x00000000ff5f7431 */ /* 0x000fe200000001ff */
[----:B------:R-:W-:Y:S01]  /*04e0*/  CS2R R56, SRZ ;  /* 0x0000000000387805 */ /* 0x000fe2000001ff00 */
[----:B------:R-:W-:Y:S01]  /*04f0*/  HFMA2 R91, -RZ, RZ, 0, 0 ;  /* 0x00000000ff5b7431 */ /* 0x000fe200000001ff */
[----:B------:R-:W-:Y:S02]  /*0500*/  CS2R R24, SRZ ;  /* 0x0000000000187805 */ /* 0x000fe4000001ff00 */
[----:B------:R-:W-:-:S02]  /*0510*/  CS2R R22, SRZ ;  /* 0x0000000000167805 */ /* 0x000fc4000001ff00 */
[----:B------:R-:W-:Y:S02]  /*0520*/  CS2R R4, SRZ ;  /* 0x0000000000047805 */ /* 0x000fe4000001ff00 */
[----:B------:R-:W-:Y:S02]  /*0530*/  CS2R R8, SRZ ;  /* 0x0000000000087805 */ /* 0x000fe4000001ff00 */
[----:B------:R-:W-:Y:S02]  /*0540*/  CS2R R12, SRZ ;  /* 0x00000000000c7805 */ /* 0x000fe4000001ff00 */
[----:B------:R-:W-:Y:S02]  /*0550*/  CS2R R20, SRZ ;  /* 0x0000000000147805 */ /* 0x000fe4000001ff00 */
[----:B------:R-:W-:Y:S02]  /*0560*/  CS2R R2, SRZ ;  /* 0x0000000000027805 */ /* 0x000fe4000001ff00 */
[----:B------:R-:W-:-:S02]  /*0570*/  CS2R R6, SRZ ;  /* 0x0000000000067805 */ /* 0x000fc4000001ff00 */
[----:B------:R-:W-:Y:S02]  /*0580*/  CS2R R10, SRZ ;  /* 0x00000000000a7805 */ /* 0x000fe4000001ff00 */
[----:B------:R-:W-:Y:S02]  /*0590*/  CS2R R14, SRZ ;  /* 0x00000000000e7805 */ /* 0x000fe4000001ff00 */
[----:B------:R-:W-:Y:S02]  /*05a0*/  CS2R R16, SRZ ;  /* 0x0000000000107805 */ /* 0x000fe4000001ff00 */
[----:B------:R-:W-:Y:S02]  /*05b0*/  CS2R R18, SRZ ;  /* 0x0000000000127805 */ /* 0x000fe4000001ff00 */
[----:B------:R-:W-:Y:S02]  /*05c0*/  MOV R0, RZ ;  /* 0x000000ff00007202 */ /* 0x000fe40000000f00 */
        /* <DEDUP_REMOVED lines=9> */
[----:B------:R-:W-:Y:S02]  /*0660*/  MOV R85, RZ ;  /* 0x000000ff00557202 */ /* 0x000fe40000000f00 */
[----:B------:R-:W-:Y:S02]  /*0670*/  CS2R R82, SRZ ;  /* 0x0000000000527805 */ /* 0x000fe4000001ff00 */
[----:B------:R-:W-:Y:S02]  /*0680*/  CS2R R80, SRZ ;  /* 0x0000000000507805 */ /* 0x000fe4000001ff00 */
[----:B------:R-:W-:-:S02]  /*0690*/  CS2R R78, SRZ ;  /* 0x00000000004e7805 */ /* 0x000fc4000001ff00 */
[----:B------:R-:W-:Y:S02]  /*06a0*/  MOV R77, RZ ;  /* 0x000000ff004d7202 */ /* 0x000fe40000000f00 */
[----:B------:R-:W-:Y:S02]  /*06b0*/  MOV R93, RZ ;  /* 0x000000ff005d7202 */ /* 0x000fe40000000f00 */
[----:B------:R-:W-:Y:S01]  /*06c0*/  MOV R89, RZ ;  /* 0x000000ff00597202 */ /* 0x000fe20000000f00 */
[----:B------:R-:W-:Y:S06]  /*06d0*/  @!P0 BRA `(.L_x_2) ;  /* 0x0000001c00a88947 */ /* 0x000fec0003800000 */
[----:B------:R-:W-:Y:S02]  /*06e0*/  SHF.L.U32 R34, R34, 0x2, RZ ;  /* 0x0000000222227819 */ /* 0x000fe400000006ff */
[----:B------:R-:W-:Y:S02]  /*06f0*/  SHF.L.U32 R28, R40, 0x3, RZ ;  /* 0x00000003281c7819 */ /* 0x000fe400000006ff */
[----:B------:R-:W-:Y:S01]  /*0700*/  SHF.L.U32 R32, R32, 0x2, RZ ;  /* 0x0000000220207819 */ /* 0x000fe200000006ff */
[----:B------:R-:W-:Y:S01]  /*0710*/  IMAD R35, R35, R40, R34 ;  /* 0x0000002823237224 */ /* 0x000fe200078e0222 */
[----:B------:R-:W-:-:S03]  /*0720*/  MOV R92, RZ ;  /* 0x000000ff005c7202 */ /* 0x000fc60000000f00 */
[----:B------:R-:W-:Y:S01]  /*0730*/  IMAD R84, R33, R84, R32 ;  /* 0x0000005421547224 */ /* 0x000fe200078e0220 */
[----:B------:R-:W-:-:S04]  /*0740*/  LEA R35, R40, R35, 0x2 ;  /* 0x0000002328237211 */ /* 0x000fc800078e10ff */
[----:B------:R-:W-:-:S04]  /*0750*/  LEA R35, R40, R35, 0x1 ;  /* 0x0000002328237211 */ /* 0x000fc800078e08ff */
[----:B------:R-:W-:-:S04]  /*0760*/  IADD3 R86, P0, PT, R35, R28, RZ ;  /* 0x0000001c23567210 */ /* 0x000fc80007f1e0ff */
[----:B------:R-:W-:Y:S02]  /*0770*/  LEA.HI.X.SX32 R35, R28, RZ, 0x1, P0 ;  /* 0x000000ff1c237211 */ /* 0x000fe400000f0eff */
[----:B------:R-:W-:Y:S02]  /*0780*/  MOV R28, RZ ;  /* 0x000000ff001c7202 */ /* 0x000fe40000000f00 */
[----:B------:R-:W-:-:S07]  /*0790*/  SHF.L.U64.HI R88, R86, 0x2, R35 ;  /* 0x0000000256587819 */ /* 0x000fce0000010223 */
.L_x_13:
[----:B------:R-:W-:-:S13]  /*07a0*/  ISETP.GT.U32.AND P0, PT, R90, 0x3f, PT ;  /* 0x0000003f5a00780c */ /* 0x000fda0003f04070 */
[----:B------:R-:W-:Y:S05]  /*07b0*/  @P0 BRA `(.L_x_3) ;  /* 0x0000000c00a40947 */ /* 0x000fea0003800000 */
[----:B------:R-:W0:Y:S01]  /*07c0*/  S2R R33, SR_CgaCtaId ;  /* 0x0000000000217919 */ /* 0x000e220000008800 */
[----:B------:R-:W-:Y:S01]  /*07d0*/  MOV R96, 0x400 ;  /* 0x0000040000607802 */ /* 0x000fe20000000f00 */
[----:B------:R-:W-:Y:S01]  /*07e0*/  HFMA2 R48, -RZ, RZ, 0, 0 ;  /* 0x00000000ff307431 */ /* 0x000fe200000001ff */
[C---:B------:R-:W-:Y:S02]  /*07f0*/  SHF.L.U32 R32, R90.reuse, 0x3, RZ ;  /* 0x000000035a207819 */ /* 0x040fe400000006ff */
[----:B------:R-:W-:Y:S02]  /*0800*/  SHF.L.U32 R99, R90, 0x4, RZ ;  /* 0x000000045a637819 */ /* 0x000fe400000006ff */
[----:B------:R-:W-:Y:S02]  /*0810*/  IADD3 R94, PT, PT, R96, 0x1000, RZ ;  /* 0x00001000605e7810 */ /* 0x000fe40007ffe0ff */
[----:B------:R-:W-:Y:S02]  /*0820*/  SHF.L.U32 R98, R90, 0x1, RZ ;  /* 0x000000015a627819 */ /* 0x000fe400000006ff */
[----:B------:R-:W-:-:S02]  /*0830*/  LOP3.LUT R32, R32, 0x100, RZ, 0xc0, !PT ;  /* 0x0000010020207812 */ /* 0x000fc400078ec0ff */
[----:B------:R-:W-:Y:S02]  /*0840*/  LOP3.LUT R49, R98, 0xb0, RZ, 0xc0, !PT ;  /* 0x000000b062317812 */ /* 0x000fe400078ec0ff */
[----:B------:R-:W-:Y:S02]  /*0850*/  LOP3.LUT R51, R32, 0x70, R99, 0xf8, !PT ;  /* 0x0000007020337812 */ /* 0x000fe400078ef863 */
[C---:B0-----:R-:W-:Y:S02]  /*0860*/  LEA R96, R33.reuse, R96, 0x18 ;  /* 0x0000006021607211 */ /* 0x041fe400078ec0ff */
[----:B------:R-:W-:-:S07]  /*0870*/  LEA R94, R33, R94, 0x18 ;  /* 0x0000005e215e7211 */ /* 0x000fce00078ec0ff */
.L_x_4:
[C---:B------:R-:W-:Y:S02]  /*0880*/  LEA R33, R48.reuse, R49, 0x8 ;  /* 0x0000003130217211 */ /* 0x040fe400078e40ff */
[----:B------:R-:W-:Y:S02]  /*0890*/  LEA R35, R48, R51, 0x9 ;  /* 0x0000003330237211 */ /* 0x000fe400078e48ff */
[----:B------:R-:W-:Y:S02]  /*08a0*/  IADD3 R50, PT, PT, R96, R33, RZ ;  /* 0x0000002160327210 */ /* 0x000fe40007ffe0ff */
[----:B------:R-:W-:Y:S02]  /*08b0*/  IADD3 R52, PT, PT, R94, R35, RZ ;  /* 0x000000235e347210 */ /* 0x000fe40007ffe0ff */
[----:B------:R-:W-:Y:S01]  /*08c0*/  IADD3 R48, PT, PT, R48, 0x1, RZ ;  /* 0x0000000130307810 */ /* 0x000fe20007ffe0ff */
[----:B------:R-:W-:Y:S03]  /*08d0*/  LDS.128 R32, [R50] ;  /* 0x0000000032207984 */ /* 0x000fe60000000c00 */
[----:B------:R-:W-:Y:S01]  /*08e0*/  ISETP.NE.AND P0, PT, R48, 0x8, PT ;  /* 0x000000083000780c */ /* 0x000fe20003f05270 */
[----:B------:R-:W0:Y:S04]  /*08f0*/  LDS.128 R36, [R52] ;  /* 0x0000000034247984 */ /* 0x000e280000000c00 */
[----:B------:R-:W1:Y:S04]  /*0900*/  LDS.128 R40, [R50+0x40] ;  /* 0x0000400032287984 */ /* 0x000e680000000c00 */
[----:B------:R-:W2:Y:S01]  /*0910*/  LDS.128 R44, [R52+0x80] ;  /* 0x00008000342c7984 */ /* 0x000ea20000000c00 */
[----:B0-----:R-:W-:Y:S01]  /*0920*/  FFMA R89, R32, R36, R89 ;  /* 0x0000002420597223 */ /* 0x001fe20000000059 */
[C---:B------:R-:W-:Y:S01]  /*0930*/  FFMA R87, R36.reuse, R33, R87 ;  /* 0x0000002124577223 */ /* 0x040fe20000000057 */
[C---:B------:R-:W-:Y:S01]  /*0940*/  FFMA R79, R36.reuse, R34, R79 ;  /* 0x00000022244f7223 */ /* 0x040fe2000000004f */
[----:B------:R-:W-:Y:S01]  /*0950*/  FFMA R68, R36, R35, R68 ;  /* 0x0000002324447223 */ /* 0x000fe20000000044 */
[----:B-1----:R-:W-:Y:S01]  /*0960*/  FFMA R17, R40, R36, R17 ;  /* 0x0000002428117223 */ /* 0x002fe20000000011 */
[C---:B------:R-:W-:Y:S01]  /*0970*/  FFMA R10, R36.reuse, R41, R10 ;  /* 0x00000029240a7223 */ /* 0x040fe2000000000a */
[C---:B------:R-:W-:Y:S01]  /*0980*/  FFMA R15, R36.reuse, R42, R15 ;  /* 0x0000002a240f7223 */ /* 0x040fe2000000000f */
[----:B------:R-:W-:Y:S01]  /*0990*/  FFMA R8, R36, R43, R8 ;  /* 0x0000002b24087223 */ /* 0x000fe20000000008 */
[-C--:B------:R-:W-:Y:S01]  /*09a0*/  FFMA R91, R32, R37.reuse, R91 ;  /* 0x00000025205b7223 */ /* 0x080fe2000000005b */
[-C--:B------:R-:W-:Y:S01]  /*09b0*/  FFMA R78, R33, R37.reuse, R78 ;  /* 0x00000025214e7223 */ /* 0x080fe2000000004e */
[-C--:B------:R-:W-:Y:S01]  /*09c0*/  FFMA R81, R34, R37.reuse, R81 ;  /* 0x0000002522517223 */ /* 0x080fe20000000051 */
[-C--:B------:R-:W-:Y:S01]  /*09d0*/  FFMA R70, R35, R37.reuse, R70 ;  /* 0x0000002523467223 */ /* 0x080fe20000000046 */
[-C--:B------:R-:W-:Y:S01]  /*09e0*/  FFMA R13, R40, R37.reuse, R13 ;  /* 0x00000025280d7223 */ /* 0x080fe2000000000d */
[-C--:B------:R-:W-:Y:S01]  /*09f0*/  FFMA R6, R41, R37.reuse, R6 ;  /* 0x0000002529067223 */ /* 0x080fe20000000006 */
[-C--:B------:R-:W-:Y:S01]  /*0a00*/  FFMA R11, R42, R37.reuse, R11 ;  /* 0x000000252a0b7223 */ /* 0x080fe2000000000b */
        /* <DEDUP_REMOVED lines=17> */
[C---:B--2---:R-:W-:Y:S01]  /*0b20*/  FFMA R75, R32.reuse, R44, R75 ;  /* 0x0000002c204b7223 */ /* 0x044fe2000000004b */
[C---:B------:R-:W-:Y:S01]  /*0b30*/  FFMA R64, R32.reuse, R45, R64 ;  /* 0x0000002d20407223 */ /* 0x040fe20000000040 */
[CC--:B------:R-:W-:Y:S01]  /*0b40*/  FFMA R77, R32.reuse, R46.reuse, R77 ;  /* 0x0000002e204d7223 */ /* 0x0c0fe2000000004d */
[----:B------:R-:W-:Y:S01]  /*0b50*/  FFMA R66, R32, R47, R66 ;  /* 0x0000002f20427223 */ /* 0x000fe20000000042 */
[C---:B------:R-:W-:Y:S01]  /*0b60*/  FFMA R71, R44.reuse, R33, R71 ;  /* 0x000000212c477223 */ /* 0x040fe20000000047 */
[C---:B------:R-:W-:Y:S01]  /*0b70*/  FFMA R60, R33.reuse, R45, R60 ;  /* 0x0000002d213c7223 */ /* 0x040fe2000000003c */
[C---:B------:R-:W-:Y:S01]  /*0b80*/  FFMA R73, R33.reuse, R46, R73 ;  /* 0x0000002e21497223 */ /* 0x040fe20000000049 */
[----:B------:R-:W-:Y:S01]  /*0b90*/  FFMA R62, R33, R47, R62 ;  /* 0x0000002f213e7223 */ /* 0x000fe2000000003e */
[----:B------:R-:W-:Y:S01]  /*0ba0*/  FFMA R65, R44, R34, R65 ;  /* 0x000000222c417223 */ /* 0x000fe20000000041 */
[C---:B------:R-:W-:Y:S01]  /*0bb0*/  FFMA R67, R34.reuse, R45, R67 ;  /* 0x0000002d22437223 */ /* 0x040fe20000000043 */
[CC--:B------:R-:W-:Y:S01]  /*0bc0*/  FFMA R69, R34.reuse, R46.reuse, R69 ;  /* 0x0000002e22457223 */ /* 0x0c0fe20000000045 */
[----:B------:R-:W-:Y:S01]  /*0bd0*/  FFMA R58, R34, R47, R58 ;  /* 0x0000002f223a7223 */ /* 0x000fe2000000003a */
[----:B------:R-:W-:Y:S01]  /*0be0*/  FFMA R61, R44, R35, R61 ;  /* 0x000000232c3d7223 */ /* 0x000fe2000000003d */
[C---:B------:R-:W-:Y:S01]  /*0bf0*/  FFMA R30, R35.reuse, R45, R30 ;  /* 0x0000002d231e7223 */ /* 0x040fe2000000001e */
[C---:B------:R-:W-:Y:S01]  /*0c00*/  FFMA R63, R35.reuse, R46, R63 ;  /* 0x0000002e233f7223 */ /* 0x040fe2000000003f */
[----:B------:R-:W-:Y:S01]  /*0c10*/  FFMA R56, R35, R47, R56 ;  /* 0x0000002f23387223 */ /* 0x000fe20000000038 */
[C---:B------:R-:W-:Y:S01]  /*0c20*/  FFMA R31, R40.reuse, R44, R31 ;  /* 0x0000002c281f7223 */ /* 0x040fe2000000001f */
        /* <DEDUP_REMOVED lines=15> */
[----:B------:R-:W-:Y:S06]  /*0d20*/  @P0 BRA `(.L_x_4) ;  /* 0xfffffff800d40947 */ /* 0x000fec000383ffff */
[----:B------:R-:W-:Y:S05]  /*0d30*/  WARPSYNC.ALL ;  /* 0x0000000000007948 */ /* 0x000fea0003800000 */
[----:B------:R-:W0:Y:S01]  /*0d40*/  LDCU UR4, c[0x0][0x388] ;  /* 0x00007100ff0477ac */ /* 0x000e220008000800 */
[----:B------:R-:W-:Y:S01]  /*0d50*/  IADD3 R32, PT, PT, R92, 0x8, RZ ;  /* 0x000000085c207810 */ /* 0x000fe20007ffe0ff */
[----:B------:R-:W-:Y:S01]  /*0d60*/  BSSY.RECONVERGENT B0, `(.L_x_5) ;  /* 0x0000051000007945 */ /* 0x000fe20003800200 */
[----:B0-----:R-:W-:Y:S01]  /*0d70*/  MOV R97, UR4 ;  /* 0x0000000400617c02 */ /* 0x001fe20008000f00 */
[----:B------:R-:W-:Y:S03]  /*0d80*/  BAR.SYNC.DEFER_BLOCKING 0x0 ;  /* 0x0000000000007b1d */ /* 0x000fe60000010000 */
[----:B------:R-:W-:-:S13]  /*0d90*/  ISETP.GE.U32.AND P0, PT, R32, R97, PT ;  /* 0x000000612000720c */ /* 0x000fda0003f06070 */
[----:B------:R-:W-:Y:S05]  /*0da0*/  @P0 BRA `(.L_x_6) ;  /* 0x0000000400300947 */ /* 0x000fea0003800000 */
[----:B------:R-:W-:-:S07]  /*0db0*/  MOV R48, RZ ;  /* 0x000000ff00307202 */ /* 0x000fce0000000f00 */
.L_x_7:
[C---:B------:R-:W-:Y:S02]  /*0dc0*/  LEA R33, R48.reuse, R49, 0x8 ;  /* 0x0000003130217211 */ /* 0x040fe400078e40ff */
[----:B------:R-:W-:Y:S02]  /*0dd0*/  LEA R35, R48, R51, 0x9 ;  /* 0x0000003330237211 */ /* 0x000fe400078e48ff */
[----:B------:R-:W-:Y:S02]  /*0de0*/  IADD3 R50, PT, PT, R96, R33, RZ ;  /* 0x0000002160327210 */ /* 0x000fe40007ffe0ff */
[----:B------:R-:W-:Y:S02]  /*0df0*/  IADD3 R52, PT, PT, R94, R35, RZ ;  /* 0x000000235e347210 */ /* 0x000fe40007ffe0ff */
[----:B------:R-:W-:Y:S01]  /*0e00*/  IADD3 R48, PT, PT, R48, 0x1, RZ ;  /* 0x0000000130307810 */ /* 0x000fe20007ffe0ff */
[----:B------:R-:W-:Y:S03]  /*0e10*/  LDS.128 R32, [R50+0x800] ;  /* 0x0008000032207984 */ /* 0x000fe60000000c00 */
[----:B------:R-:W-:Y:S01]  /*0e20*/  ISETP.NE.AND P0, PT, R48, 0x8, PT ;  /* 0x000000083000780c */ /* 0x000fe20003f05270 */
[----:B------:R-:W0:Y:S04]  /*0e30*/  LDS.128 R36, [R52+0x1000] ;  /* 0x0010000034247984 */ /* 0x000e280000000c00 */
        /* <DEDUP_REMOVED lines=67> */
.L_x_6:
[----:B------:R-:W-:Y:S05]  /*1270*/  BSYNC.RECONVERGENT B0 ;  /* 0x0000000000007941 */ /* 0x000fea0003800200 */
.L_x_5:
[----:B------:R-:W-:Y:S01]  /*1280*/  IADD3 R32, PT, PT, R92, 0x10, RZ ;  /* 0x000000105c207810 */ /* 0x000fe20007ffe0ff */
[----:B------:R-:W-:Y:S03]  /*1290*/  BAR.SYNC.DEFER_BLOCKING 0x0 ;  /* 0x0000000000007b1d */ /* 0x000fe60000010000 */
[----:B------:R-:W-:-:S13]  /*12a0*/  ISETP.GE.U32.AND P0, PT, R32, R97, PT ;  /* 0x000000612000720c */ /* 0x000fda0003f06070 */
[----:B------:R-:W-:Y:S05]  /*12b0*/  @P0 BRA `(.L_x_8) ;  /* 0x0000001000840947 */ /* 0x000fea0003800000 */
[----:B------:R-:W0:Y:S01]  /*12c0*/  LDC R39, c[0x0][0x384] ;  /* 0x0000e100ff277b82 */ /* 0x000e220000000800 */
[----:B------:R-:W-:Y:S02]  /*12d0*/  SHF.L.U32 R32, R90, 0x2, RZ ;  /* 0x000000025a207819 */ /* 0x000fe400000006ff */
[----:B------:R-:W-:Y:S02]  /*12e0*/  SHF.R.U32.HI R104, RZ, 0x5, R90 ;  /* 0x00000005ff687819 */ /* 0x000fe4000001165a */
[----:B------:R-:W-:Y:S02]  /*12f0*/  LOP3.LUT R32, R32, 0x7c, RZ, 0xc0, !PT ;  /* 0x0000007c20207812 */ /* 0x000fe400078ec0ff */
[----:B------:R-:W-:-:S05]  /*1300*/  LOP3.LUT R35, R104, 0x1, RZ, 0xc0, !PT ;  /* 0x0000000168237812 */ /* 0x000fca00078ec0ff */
[----:B0-----:R-:W-:Y:S01]  /*1310*/  IMAD R32, R35, R39, R32 ;  /* 0x0000002723207224 */ /* 0x001fe200078e0220 */
[----:B------:R-:W-:-:S04]  /*1320*/  SHF.L.U32 R33, R39, 0x4, RZ ;  /* 0x0000000427217819 */ /* 0x000fc800000006ff */
[----:B------:R-:W-:Y:S02]  /*1330*/  SHF.R.S32.HI R35, RZ, 0x1f, R33 ;  /* 0x0000001fff237819 */ /* 0x000fe40000011421 */
[----:B------:R-:W-:Y:S02]  /*1340*/  IADD3 R37, P0, PT, R32, R33, RZ ;  /* 0x0000002120257210 */ /* 0x000fe40007f1e0ff */
[----:B------:R-:W-:Y:S02]  /*1350*/  LEA R34, R39, R32, 0x2 ;  /* 0x0000002027227211 */ /* 0x000fe400078e10ff */
[----:B------:R-:W-:Y:S02]  /*1360*/  IADD3.X R38, PT, PT, RZ, R35, RZ, P0, !PT ;  /* 0x00000023ff267210 */ /* 0x000fe400007fe4ff */
[----:B------:R-:W-:Y:S02]  /*1370*/  LEA R40, P0, R37, R100, 0x2 ;  /* 0x0000006425287211 */ /* 0x000fe400078010ff */
[----:B------:R-:W-:-:S02]  /*1380*/  LEA R32, R39, R32, 0x1 ;  /* 0x0000002027207211 */ /* 0x000fc400078e08ff */
[----:B------:R-:W-:Y:S02]  /*1390*/  LEA R36, R39, R34, 0x1 ;  /* 0x0000002227247211 */ /* 0x000fe400078e08ff */
[----:B------:R-:W-:Y:S02]  /*13a0*/  LEA.HI.X R41, R37, R101, R38, 0x2, P0 ;  /* 0x0000006525297211 */ /* 0x000fe400000f1426 */
[C---:B------:R-:W-:Y:S02]  /*13b0*/  IADD3 R45, P1, PT, R33.reuse, R32, RZ ;  /* 0x00000020212d7210 */ /* 0x040fe40007f3e0ff */
[C---:B------:R-:W-:Y:S02]  /*13c0*/  IADD3 R43, P2, PT, R33.reuse, R34, RZ ;  /* 0x00000022212b7210 */ /* 0x040fe40007f5e0ff */
[----:B------:R-:W-:Y:S01]  /*13d0*/  IADD3 R39, P0, PT, R33, R36, RZ ;  /* 0x0000002421277210 */ /* 0x000fe20007f1e0ff */
[----:B------:R-:W-:Y:S01]  /*13e0*/  IMAD.WIDE.U32 R32, R84, 0x4, R102 ;  /* 0x0000000454207825 */ /* 0x000fe200078e0066 */
[----:B------:R-:W-:-:S02]  /*13f0*/  LEA R37, R97, R84, 0x5 ;  /* 0x0000005461257211 */ /* 0x000fc400078e28ff */
[-C--:B------:R-:W-:Y:S02]  /*1400*/  IADD3.X R34, PT, PT, RZ, R35.reuse, RZ, P1, !PT ;  /* 0x00000023ff227210 */ /* 0x080fe40000ffe4ff */
[-C--:B------:R-:W-:Y:S01]  /*1410*/  IADD3.X R42, PT, PT, RZ, R35.reuse, RZ, P2, !PT ;  /* 0x00000023ff2a7210 */ /* 0x080fe200017fe4ff */
[----:B------:R-:W-:Y:S01]  /*1420*/  IMAD.WIDE.U32 R36, R37, 0x4, R102 ;  /* 0x0000000425247825 */ /* 0x000fe200078e0066 */
[----:B------:R-:W-:Y:S02]  /*1430*/  IADD3.X R38, PT, PT, RZ, R35, RZ, P0, !PT ;  /* 0x00000023ff267210 */ /* 0x000fe400007fe4ff */
[-C--:B------:R-:W-:Y:S02]  /*1440*/  LEA R44, P1, R45, R100.reuse, 0x2 ;  /* 0x000000642d2c7211 */ /* 0x080fe400078210ff */
[-C--:B------:R-:W-:Y:S02]  /*1450*/  LEA R48, P2, R43, R100.reuse, 0x2 ;  /* 0x000000642b307211 */ /* 0x080fe400078410ff */
[----:B------:R-:W-:-:S02]  /*1460*/  LEA R52, P0, R39, R100, 0x2 ;  /* 0x0000006427347211 */ /* 0x000fc400078010ff */
[-C--:B------:R-:W-:Y:S02]  /*1470*/  LEA.HI.X R45, R45, R101.reuse, R34, 0x2, P1 ;  /* 0x000000652d2d7211 */ /* 0x080fe400008f1422 */
[-C--:B------:R-:W-:Y:S01]  /*1480*/  LEA.HI.X R49, R43, R101.reuse, R42, 0x2, P2 ;  /* 0x000000652b317211 */ /* 0x080fe200010f142a */
[----:B------:R-:W2:Y:S01]  /*1490*/  LDG.E.128 R32, desc[UR8][R32.64+0x40] ;  /* 0x0000400820207981 */ /* 0x000ea2000c1e1d00 */
[----:B------:R-:W-:-:S03]  /*14a0*/  LEA.HI.X R53, R39, R101, R38, 0x2, P0 ;  /* 0x0000006527357211 */ /* 0x000fc600000f1426 */
[----:B------:R-:W3:Y:S04]  /*14b0*/  LDG.E.128 R36, desc[UR8][R36.64+0x40] ;  /* 0x0000400824247981 */ /* 0x000ee8000c1e1d00 */
[----:B------:R-:W4:Y:S04]  /*14c0*/  LDG.E.128 R40, desc[UR8][R40.64] ;  /* 0x0000000828287981 */ /* 0x000f28000c1e1d00 */
[----:B------:R-:W5:Y:S04]  /*14d0*/  LDG.E.128 R44, desc[UR8][R44.64] ;  /* 0x000000082c2c7981 */ /* 0x000f68000c1e1d00 */
[----:B------:R-:W5:Y:S04]  /*14e0*/  LDG.E.128 R48, desc[UR8][R48.64] ;  /* 0x0000000830307981 */ /* 0x000f68000c1e1d00 */
[----:B------:R-:W5:Y:S01]  /*14f0*/  LDG.E.128 R52, desc[UR8][R52.64] ;  /* 0x0000000834347981 */ /* 0x000f62000c1e1d00 */
[----:B------:R-:W-:-:S02]  /*1500*/  SHF.L.U32 R105, R90, 0xa, RZ ;  /* 0x0000000a5a697819 */ /* 0x000fc400000006ff */
[----:B------:R-:W-:Y:S02]  /*1510*/  LOP3.LUT R107, R99, 0x1f0, RZ, 0xc0, !PT ;  /* 0x000001f0636b7812 */ /* 0x000fe400078ec0ff */
[----:B------:R-:W-:Y:S02]  /*1520*/  LOP3.LUT R105, R105, 0x47c, R98, 0xc8, !PT ;  /* 0x0000047c69697812 */ /* 0x000fe400078ec862 */
[----:B------:R-:W-:Y:S02]  /*1530*/  LEA R107, R104, R107, 0x9 ;  /* 0x0000006b686b7211 */ /* 0x000fe400078e48ff */
[----:B------:R-:W-:Y:S02]  /*1540*/  LOP3.LUT R99, R99, 0x3f0, RZ, 0xc0, !PT ;  /* 0x000003f063637812 */ /* 0x000fe400078ec0ff */
[----:B------:R-:W-:Y:S02]  /*1550*/  IADD3 R105, PT, PT, R96, R105, RZ ;  /* 0x0000006960697210 */ /* 0x000fe40007ffe0ff */
[----:B------:R-:W-:-:S02]  /*1560*/  IADD3 R107, PT, PT, R94, R107, RZ ;  /* 0x0000006b5e6b7210 */ /* 0x000fc40007ffe0ff */
[----:B------:R-:W-:Y:S01]  /*1570*/  IADD3 R99, PT, PT, R94, R99, RZ ;  /* 0x000000635e637210 */ /* 0x000fe20007ffe0ff */
        /* <DEDUP_REMOVED lines=11> */
[----:B------:R0:W-:Y:S01]  /*1630*/  STS.128 [R99+0xc00], R52 ;  /* 0x000c003463007388 */ /* 0x0001e20000000c00 */
[----:B------:R-:W-:Y:S05]  /*1640*/  BRA `(.L_x_8) ;  /* 0x0000000c00a07947 */ /* 0x000fea0003800000 */
.L_x_3:
[----:B------:R-:W0:Y:S01]  /*1650*/  LDCU UR4, c[0x0][0x388] ;  /* 0x00007100ff0477ac */ /* 0x000e220008000800 */
[----:B------:R-:W1:Y:S01]  /*1660*/  S2R R98, SR_CgaCtaId ;  /* 0x0000000000627919 */ /* 0x000e620000008800 */
[----:B------:R-:W-:Y:S02]  /*1670*/  IADD3 R32, PT, PT, R92, 0x8, RZ ;  /* 0x000000085c207810 */ /* 0x000fe40007ffe0ff */
[C---:B------:R-:W-:Y:S02]  /*1680*/  SHF.L.U32 R33, R90.reuse, 0x3, RZ ;  /* 0x000000035a217819 */ /* 0x040fe400000006ff */
[----:B------:R-:W-:Y:S02]  /*1690*/  MOV R105, 0x400 ;  /* 0x0000040000697802 */ /* 0x000fe40000000f00 */
[----:B------:R-:W-:Y:S02]  /*16a0*/  SHF.L.U32 R34, R90, 0x4, RZ ;  /* 0x000000045a227819 */ /* 0x000fe400000006ff */
[----:B------:R-:W-:-:S02]  /*16b0*/  LOP3.LUT R33, R33, 0x100, RZ, 0xc0, !PT ;  /* 0x0000010021217812 */ /* 0x000fc400078ec0ff */
[----:B------:R-:W-:Y:S02]  /*16c0*/  IADD3 R35, PT, PT, R105, 0x1000, RZ ;  /* 0x0000100069237810 */ /* 0x000fe40007ffe0ff */
[----:B------:R-:W-:Y:S02]  /*16d0*/  LOP3.LUT R99, R33, 0x70, R34, 0xf8, !PT ;  /* 0x0000007021637812 */ /* 0x000fe400078ef822 */
[----:B0-----:R-:W-:-:S04]  /*16e0*/  MOV R97, UR4 ;  /* 0x0000000400617c02 */ /* 0x001fc80008000f00 */
[----:B------:R-:W-:Y:S02]  /*16f0*/  ISETP.GE.U32.AND P0, PT, R32, R97, PT ;  /* 0x000000612000720c */ /* 0x000fe40003f06070 */
[----:B-1----:R-:W-:-:S04]  /*1700*/  LEA R94, R98, R35, 0x18 ;  /* 0x00000023625e7211 */ /* 0x002fc800078ec0ff */
[----:B------:R-:W-:-:S07]  /*1710*/  IADD3 R96, PT, PT, R99, 0x80, R94 ;  /* 0x0000008063607810 */ /* 0x000fce0007ffe05e */
[----:B------:R-:W-:Y:S05]  /*1720*/  @P0 BRA `(.L_x_9) ;  /* 0x0000000000dc0947 */ /* 0x000fea0003800000 */
[----:B------:R-:W0:Y:S01]  /*1730*/  LDC R34, c[0x0][0x384] ;  /* 0x0000e100ff227b82 */ /* 0x000e220000000800 */
[----:B------:R-:W-:Y:S02]  /*1740*/  SHF.R.U32.HI R32, RZ, 0x5, R90 ;  /* 0x00000005ff207819 */ /* 0x000fe4000001165a */
[----:B------:R-:W-:Y:S02]  /*1750*/  SHF.L.U32 R33, R90, 0x2, RZ ;  /* 0x000000025a217819 */ /* 0x000fe400000006ff */
[----:B------:R-:W-:Y:S02]  /*1760*/  LOP3.LUT R32, R32, 0x1, RZ, 0xc0, !PT ;  /* 0x0000000120207812 */ /* 0x000fe400078ec0ff */
[----:B------:R-:W-:Y:S02]  /*1770*/  LOP3.LUT R33, R33, 0x7c, RZ, 0xc0, !PT ;  /* 0x0000007c21217812 */ /* 0x000fe400078ec0ff */
[----:B------:R-:W-:Y:S02]  /*1780*/  LEA R37, R97, R84, 0x5 ;  /* 0x0000005461257211 */ /* 0x000fe400078e28ff */
[----:B------:R-:W-:-:S04]  /*1790*/  LEA R52, P3, R86, R100, 0x2 ;  /* 0x0000006456347211 */ /* 0x000fc800078610ff */
[----:B------:R-:W-:-:S06]  /*17a0*/  IADD3.X R53, PT, PT, R101, R88, RZ, P3, !PT ;  /* 0x0000005865357210 */ /* 0x000fcc0001ffe4ff */
[----:B------:R-:W2:Y:S01]  /*17b0*/  LDG.E.128 R52, desc[UR8][R52.64] ;  /* 0x0000000834347981 */ /* 0x000ea2000c1e1d00 */
[----:B0-----:R-:W-:Y:S01]  /*17c0*/  IMAD R41, R32, R34, R33 ;  /* 0x0000002220297224 */ /* 0x001fe200078e0221 */
[----:B------:R-:W-:Y:S01]  /*17d0*/  SHF.L.U32 R36, R34, 0x3, RZ ;  /* 0x0000000322247819 */ /* 0x000fe200000006ff */
[----:B------:R-:W-:-:S03]  /*17e0*/  IMAD.WIDE.U32 R32, R84, 0x4, R102 ;  /* 0x0000000454207825 */ /* 0x000fc600078e0066 */
[CC--:B------:R-:W-:Y:S02]  /*17f0*/  LEA R43, R34.reuse, R41.reuse, 0x1 ;  /* 0x00000029222b7211 */ /* 0x0c0fe400078e08ff */
[-C--:B------:R-:W-:Y:S02]  /*1800*/  LEA R39, R34, R41.reuse, 0x2 ;  /* 0x0000002922277211 */ /* 0x080fe400078e10ff */
[C---:B------:R-:W-:Y:S01]  /*1810*/  IADD3 R41, P0, PT, R36.reuse, R41, RZ ;  /* 0x0000002924297210 */ /* 0x040fe20007f1e0ff */
[----:B------:R-:W3:Y:S01]  /*1820*/  LDG.E.128 R32, desc[UR8][R32.64+0x20] ;  /* 0x0000200820207981 */ /* 0x000ee2000c1e1d00 */
[C---:B------:R-:W-:Y:S02]  /*1830*/  IADD3 R43, P1, PT, R36.reuse, R43, RZ ;  /* 0x0000002b242b7210 */ /* 0x040fe40007f3e0ff */
[----:B------:R-:W-:Y:S02]  /*1840*/  IADD3 R39, P2, PT, R36, R39, RZ ;  /* 0x0000002724277210 */ /* 0x000fe40007f5e0ff */
[----:B------:R-:W-:-:S04]  /*1850*/  SHF.R.S32.HI R36, RZ, 0x1f, R36 ;  /* 0x0000001fff247819 */ /* 0x000fc80000011424 */
[----:B------:R-:W-:Y:S02]  /*1860*/  IADD3.X R45, PT, PT, RZ, R36, RZ, P0, !PT ;  /* 0x00000024ff2d7210 */ /* 0x000fe400007fe4ff */
[----:B------:R-:W-:Y:S02]  /*1870*/  LEA R40, P0, R41, R100, 0x2 ;  /* 0x0000006429287211 */ /* 0x000fe400078010ff */
[-C--:B------:R-:W-:Y:S02]  /*1880*/  IADD3.X R42, PT, PT, RZ, R36.reuse, RZ, P1, !PT ;  /* 0x00000024ff2a7210 */ /* 0x080fe40000ffe4ff */
[----:B------:R-:W-:Y:S02]  /*1890*/  IADD3.X R38, PT, PT, RZ, R36, RZ, P2, !PT ;  /* 0x00000024ff267210 */ /* 0x000fe400017fe4ff */
[-C--:B------:R-:W-:Y:S02]  /*18a0*/  LEA R44, P1, R43, R100.reuse, 0x2 ;  /* 0x000000642b2c7211 */ /* 0x080fe400078210ff */
[----:B------:R-:W-:Y:S01]  /*18b0*/  LEA R48, P2, R39, R100, 0x2 ;  /* 0x0000006427307211 */ /* 0x000fe200078410ff */
[----:B------:R-:W-:Y:S01]  /*18c0*/  IMAD.WIDE.U32 R36, R37, 0x4, R102 ;  /* 0x0000000425247825 */ /* 0x000fe200078e0066 */
[----:B------:R-:W-:-:S02]  /*18d0*/  LEA.HI.X R41, R41, R101, R45, 0x2, P0 ;  /* 0x0000006529297211 */ /* 0x000fc400000f142d */
[-C--:B------:R-:W-:Y:S02]  /*18e0*/  LEA.HI.X R45, R43, R101.reuse, R42, 0x2, P1 ;  /* 0x000000652b2d7211 */ /* 0x080fe400008f142a */
[----:B------:R-:W-:Y:S02]  /*18f0*/  LEA.HI.X R49, R39, R101, R38, 0x2, P2 ;  /* 0x0000006527317211 */ /* 0x000fe400010f1426 */
[----:B------:R-:W4:Y:S04]  /*1900*/  LDG.E.128 R36, desc[UR8][R36.64+0x20] ;  /* 0x0000200824247981 */ /* 0x000f28000c1e1d00 */
[----:B------:R-:W5:Y:S04]  /*1910*/  LDG.E.128 R40, desc[UR8][R40.64] ;  /* 0x0000000828287981 */ /* 0x000f68000c1e1d00 */
[----:B------:R-:W2:Y:S04]  /*1920*/  LDG.E.128 R44, desc[UR8][R44.64] ;  /* 0x000000082c2c7981 */ /* 0x000ea8000c1e1d00 */
[----:B------:R-:W2:Y:S01]  /*1930*/  LDG.E.128 R48, desc[UR8][R48.64] ;  /* 0x0000000830307981 */ /* 0x000ea2000c1e1d00 */
[----:B------:R-:W0:Y:S01]  /*1940*/  S2UR UR5, SR_CgaCtaId ;  /* 0x00000000000579c3 */ /* 0x000e220000008800 */
[----:B------:R-:W-:Y:S01]  /*1950*/  UMOV UR4, 0x400 ;  /* 0x0000040000047882 */ /* 0x000fe20000000000 */
[----:B------:R-:W-:-:S02]  /*1960*/  SHF.L.U32 R104, R90, 0x1, RZ ;  /* 0x000000015a687819 */ /* 0x000fc400000006ff */
[C---:B------:R-:W-:Y:S02]  /*1970*/  SHF.L.U32 R107, R90.reuse, 0xa, RZ ;  /* 0x0000000a5a6b7819 */ /* 0x040fe400000006ff */
[----:B------:R-:W-:Y:S02]  /*1980*/  SHF.L.U32 R106, R90, 0x4, RZ ;  /* 0x000000045a6a7819 */ /* 0x000fe400000006ff */
[----:B------:R-:W-:Y:S02]  /*1990*/  LOP3.LUT R104, R107, 0x47c, R104, 0xc8, !PT ;  /* 0x0000047c6b687812 */ /* 0x000fe400078ec868 */
[----:B------:R-:W-:Y:S01]  /*19a0*/  LOP3.LUT R106, R106, 0x3f0, RZ, 0xc0, !PT ;  /* 0x000003f06a6a7812 */ /* 0x000fe200078ec0ff */
[----:B0-----:R-:W-:Y:S02]  /*19b0*/  ULEA UR7, UR5, UR4, 0x18 ;  /* 0x0000000405077291 */ /* 0x001fe4000f8ec0ff */
[----:B------:R-:W-:-:S04]  /*19c0*/  UIADD3 UR4, UPT, UPT, UR4, 0x1000, URZ ;  /* 0x0000100004047890 */ /* 0x000fc8000fffe0ff */
[----:B------:R-:W-:-:S03]  /*19d0*/  ULEA UR4, UR5, UR4, 0x18 ;  /* 0x0000000405047291 */ /* 0x000fc6000f8ec0ff */
[----:B---3--:R0:W-:Y:S04]  /*19e0*/  STS [R104+UR7+0x800], R32 ;  /* 0x0008002068007988 */ /* 0x0081e80008000807 */
[----:B------:R0:W-:Y:S04]  /*19f0*/  STS [R104+UR7+0x900], R33 ;  /* 0x0009002168007988 */ /* 0x0001e80008000807 */
[----:B------:R0:W-:Y:S04]  /*1a00*/  STS [R104+UR7+0xa00], R34 ;  /* 0x000a002268007988 */ /* 0x0001e80008000807 */
[----:B------:R0:W-:Y:S04]  /*1a10*/  STS [R104+UR7+0xb00], R35 ;  /* 0x000b002368007988 */ /* 0x0001e80008000807 */
[----:B----4-:R0:W-:Y:S04]  /*1a20*/  STS [R104+UR7+0x880], R36 ;  /* 0x0008802468007988 */ /* 0x0101e80008000807 */
[----:B------:R0:W-:Y:S04]  /*1a30*/  STS [R104+UR7+0x980], R37 ;  /* 0x0009802568007988 */ /* 0x0001e80008000807 */
[----:B------:R0:W-:Y:S04]  /*1a40*/  STS [R104+UR7+0xa80], R38 ;  /* 0x000a802668007988 */ /* 0x0001e80008000807 */
[----:B------:R0:W-:Y:S04]  /*1a50*/  STS [R104+UR7+0xb80], R39 ;  /* 0x000b802768007988 */ /* 0x0001e80008000807 */
[----:B-----5:R0:W-:Y:S04]  /*1a60*/  STS.128 [R106+UR4+0x1000], R40 ;  /* 0x001000286a007988 */ /* 0x0201e80008000c04 */
[----:B--2---:R0:W-:Y:S04]  /*1a70*/  STS.128 [R106+UR4+0x1400], R44 ;  /* 0x0014002c6a007988 */ /* 0x0041e80008000c04 */
[----:B------:R0:W-:Y:S04]  /*1a80*/  STS.128 [R106+UR4+0x1800], R48 ;  /* 0x001800306a007988 */ /* 0x0001e80008000c04 */
[----:B------:R0:W-:Y:S02]  /*1a90*/  STS.128 [R106+UR4+0x1c00], R52 ;  /* 0x001c00346a007988 */ /* 0x0001e40008000c04 */
.L_x_9:
[----:B------:R-:W-:Y:S05]  /*1aa0*/  WARPSYNC.ALL ;  /* 0x0000000000007948 */ /* 0x000fea0003800000 */
[----:B------:R-:W-:Y:S01]  /*1ab0*/  BAR.SYNC.DEFER_BLOCKING 0x0 ;  /* 0x0000000000007b1d */ /* 0x000fe20000010000 */
[----:B------:R-:W-:Y:S01]  /*1ac0*/  R2UR UR6, R105 ;  /* 0x00000000690672ca */ /* 0x000fe200000e0000 */
[----:B0-----:R-:W-:Y:S01]  /*1ad0*/  HFMA2 R48, -RZ, RZ, 0, 3.814697265625e-06 ;  /* 0x00000040ff307431 */ /* 0x001fe200000001ff */
[----:B------:R-:W-:Y:S02]  /*1ae0*/  R2UR UR4, R98 ;  /* 0x00000000620472ca */ /* 0x000fe400000e0000 */
[----:B------:R-:W-:Y:S01]  /*1af0*/  SHF.L.U32 R32, R90, 0x1, RZ ;  /* 0x000000015a207819 */ /* 0x000fe200000006ff */
[----:B------:R-:W-:Y:S03]  /*1b00*/  BSSY.RECONVERGENT B0, `(.L_x_10) ;  /* 0x000004d000007945 */ /* 0x000fe60003800200 */
[----:B------:R-:W-:-:S07]  /*1b10*/  LOP3.LUT R51, R32, 0xb0, RZ, 0xc0, !PT ;  /* 0x000000b020337812 */ /* 0x000fce00078ec0ff */
[----:B------:R-:W-:-:S06]  /*1b20*/  ULEA UR6, UR4, UR6, 0x18 ;  /* 0x0000000604067291 */ /* 0x000fcc000f8ec0ff */
[----:B------:R-:W-:-:S07]  /*1b30*/  IADD3 R49, PT, PT, R51, UR6, RZ ;  /* 0x0000000633317c10 */ /* 0x000fce000fffe0ff */
.L_x_11:
[----:B------:R-:W-:Y:S01]  /*1b40*/  IADD3 R50, PT, PT, R49, R48, RZ ;  /* 0x0000003031327210 */ /* 0x000fe20007ffe0ff */
[----:B------:R-:W-:Y:S01]  /*1b50*/  LDS.128 R32, [R96+-0x80] ;  /* 0xffff800060207984 */ /* 0x000fe20000000c00 */
[----:B------:R-:W-:-:S03]  /*1b60*/  IADD3 R48, PT, PT, R48, 0x100, RZ ;  /* 0x0000010030307810 */ /* 0x000fc60007ffe0ff */
[----:B------:R-:W0:Y:S01]  /*1b70*/  LDS.128 R36, [R50+-0x40] ;  /* 0xffffc00032247984 */ /* 0x000e220000000c00 */
[----:B------:R-:W-:-:S03]  /*1b80*/  ISETP.NE.AND P0, PT, R48, 0x840, PT ;  /* 0x000008403000780c */ /* 0x000fc60003f05270 */
[----:B------:R1:W2:Y:S04]  /*1b90*/  LDS.128 R40, [R96] ;  /* 0x0000000060287984 */ /* 0x0002a80000000c00 */
[----:B------:R-:W3:Y:S01]  /*1ba0*/  LDS.128 R44, [R50] ;  /* 0x00000000322c7984 */ /* 0x000ee20000000c00 */
[----:B-1----:R-:W-:Y:S01]  /*1bb0*/  IADD3 R96, PT, PT, R96, 0x200, RZ ;  /* 0x0000020060607810 */ /* 0x002fe20007ffe0ff */
[C---:B0-----:R-:W-:Y:S01]  /*1bc0*/  FFMA R89, R36.reuse, R32, R89 ;  /* 0x0000002024597223 */ /* 0x041fe20000000059 */
[C---:B------:R-:W-:Y:S01]  /*1bd0*/  FFMA R91, R36.reuse, R33, R91 ;  /* 0x00000021245b7223 */ /* 0x040fe2000000005b */
[C---:B------:R-:W-:Y:S01]  /*1be0*/  FFMA R93, R36.reuse, R34, R93 ;  /* 0x00000022245d7223 */ /* 0x040fe2000000005d */
[C---:B------:R-:W-:Y:S01]  /*1bf0*/  FFMA R95, R36.reuse, R35, R95 ;  /* 0x00000023245f7223 */ /* 0x040fe2000000005f */
[C---:B--2---:R-:W-:Y:S01]  /*1c00*/  FFMA R75, R36.reuse, R40, R75 ;  /* 0x00000028244b7223 */ /* 0x044fe2000000004b */
[C---:B------:R-:W-:Y:S01]  /*1c10*/  FFMA R64, R36.reuse, R41, R64 ;  /* 0x0000002924407223 */ /* 0x040fe20000000040 */
[C---:B------:R-:W-:Y:S01]  /*1c20*/  FFMA R77, R36.reuse, R42, R77 ;  /* 0x0000002a244d7223 */ /* 0x040fe2000000004d */
[----:B------:R-:W-:Y:S01]  /*1c30*/  FFMA R66, R36, R43, R66 ;  /* 0x0000002b24427223 */ /* 0x000fe20000000042 */
[----:B------:R-:W-:Y:S01]  /*1c40*/  FFMA R87, R32, R37, R87 ;  /* 0x0000002520577223 */ /* 0x000fe20000000057 */
[C---:B------:R-:W-:Y:S01]  /*1c50*/  FFMA R78, R37.reuse, R33, R78 ;  /* 0x00000021254e7223 */ /* 0x040fe2000000004e */
[C---:B------:R-:W-:Y:S01]  /*1c60*/  FFMA R80, R37.reuse, R34, R80 ;  /* 0x0000002225507223 */ /* 0x040fe20000000050 */
[C---:B------:R-:W-:Y:S01]  /*1c70*/  FFMA R82, R37.reuse, R35, R82 ;  /* 0x0000002325527223 */ /* 0x040fe20000000052 */
[----:B------:R-:W-:Y:S01]  /*1c80*/  FFMA R71, R40, R37, R71 ;  /* 0x0000002528477223 */ /* 0x000fe20000000047 */
[C---:B------:R-:W-:Y:S01]  /*1c90*/  FFMA R60, R37.reuse, R41, R60 ;  /* 0x00000029253c7223 */ /* 0x040fe2000000003c */
[C---:B------:R-:W-:Y:S01]  /*1ca0*/  FFMA R73, R37.reuse, R42, R73 ;  /* 0x0000002a25497223 */ /* 0x040fe20000000049 */
[----:B------:R-:W-:Y:S01]  /*1cb0*/  FFMA R62, R37, R43, R62 ;  /* 0x0000002b253e7223 */ /* 0x000fe2000000003e */
        /* <DEDUP_REMOVED lines=16> */
[----:B---3--:R-:W-:Y:S01]  /*1dc0*/  FFMA R17, R44, R32, R17 ;  /* 0x000000202c117223 */ /* 0x008fe20000000011 */
[C---:B------:R-:W-:Y:S01]  /*1dd0*/  FFMA R10, R32.reuse, R45, R10 ;  /* 0x0000002d200a7223 */ /* 0x040fe2000000000a */
[C---:B------:R-:W-:Y:S01]  /*1de0*/  FFMA R15, R32.reuse, R46, R15 ;  /* 0x0000002e200f7223 */ /* 0x040fe2000000000f */
[----:B------:R-:W-:Y:S01]  /*1df0*/  FFMA R8, R32, R47, R8 ;  /* 0x0000002f20087223 */ /* 0x000fe20000000008 */
[-C--:B------:R-:W-:Y:S01]  /*1e00*/  FFMA R13, R44, R33.reuse, R13 ;  /* 0x000000212c0d7223 */ /* 0x080fe2000000000d */
[-C--:B------:R-:W-:Y:S01]  /*1e10*/  FFMA R6, R45, R33.reuse, R6 ;  /* 0x000000212d067223 */ /* 0x080fe20000000006 */
[-C--:B------:R-:W-:Y:S01]  /*1e20*/  FFMA R11, R46, R33.reuse, R11 ;  /* 0x000000212e0b7223 */ /* 0x080fe2000000000b */
        /* <DEDUP_REMOVED lines=26> */
[----:B------:R-:W-:Y:S05]  /*1fd0*/  BSYNC.RECONVERGENT B0 ;  /* 0x0000000000007941 */ /* 0x000fea0003800200 */
.L_x_10:
[----:B------:R-:W-:Y:S01]  /*1fe0*/  IADD3 R32, PT, PT, R92, 0x8, RZ ;  /* 0x000000085c207810 */ /* 0x000fe20007ffe0ff */
[----:B------:R-:W-:Y:S03]  /*1ff0*/  BAR.SYNC.DEFER_BLOCKING 0x0 ;  /* 0x0000000000007b1d */ /* 0x000fe60000010000 */
[----:B------:R-:W-:-:S13]  /*2000*/  ISETP.GE.U32.AND P0, PT, R32, R97, PT ;  /* 0x000000612000720c */ /* 0x000fda0003f06070 */
[----:B------:R-:W-:Y:S05]  /*2010*/  @P0 BRA `(.L_x_8) ;  /* 0x00000004002c0947 */ /* 0x000fea0003800000 */
[----:B------:R-:W-:-:S07]  /*2020*/  MOV R48, RZ ;  /* 0x000000ff00307202 */ /* 0x000fce0000000f00 */
.L_x_12:
[C---:B------:R-:W-:Y:S02]  /*2030*/  LEA R33, R48.reuse, R99, 0x9 ;  /* 0x0000006330217211 */ /* 0x040fe400078e48ff */
[----:B------:R-:W-:Y:S02]  /*2040*/  LEA R49, R48, R51, 0x8 ;  /* 0x0000003330317211 */ /* 0x000fe400078e40ff */
[----:B------:R-:W-:Y:S02]  /*2050*/  IADD3 R50, PT, PT, R94, R33, RZ ;  /* 0x000000215e327210 */ /* 0x000fe40007ffe0ff */
[----:B------:R-:W-:Y:S01]  /*2060*/  IADD3 R48, PT, PT, R48, 0x1, RZ ;  /* 0x0000000130307810 */ /* 0x000fe20007ffe0ff */
[----:B------:R-:W-:Y:S03]  /*2070*/  LDS.128 R32, [R49+UR6+0x800] ;  /* 0x0008000631207984 */ /* 0x000fe60008000c00 */
[----:B------:R-:W-:Y:S01]  /*2080*/  ISETP.NE.AND P0, PT, R48, 0x8, PT ;  /* 0x000000083000780c */ /* 0x000fe20003f05270 */
[----:B------:R-:W0:Y:S04]  /*2090*/  LDS.128 R36, [R50+0x1000] ;  /* 0x0010000032247984 */ /* 0x000e280000000c00 */
[----:B------:R-:W1:Y:S04]  /*20a0*/  LDS.128 R40, [R49+UR6+0x840] ;  /* 0x0008400631287984 */ /* 0x000e680008000c00 */
        /* <DEDUP_REMOVED lines=66> */
.L_x_8:
[----:B------:R-:W0:Y:S01]  /*24d0*/  LDCU UR4, c[0x0][0x384] ;  /* 0x00007080ff0477ac */ /* 0x000e220008000800 */
[----:B------:R-:W-:Y:S02]  /*24e0*/  IADD3 R92, PT, PT, R92, 0x10, RZ ;  /* 0x000000105c5c7810 */ /* 0x000fe40007ffe0ff */
[----:B------:R-:W-:Y:S02]  /*24f0*/  IADD3 R102, P1, PT, R102, 0x40, RZ ;  /* 0x0000004066667810 */ /* 0x000fe40007f3e0ff */
[----:B------:R-:W-:Y:S02]  /*2500*/  ISETP.GE.U32.AND P0, PT, R92, R97, PT ;  /* 0x000000615c00720c */ /* 0x000fe40003f06070 */
[----:B------:R-:W-:Y:S02]  /*2510*/  IADD3.X R103, PT, PT, RZ, R103, RZ, P1, !PT ;  /* 0x00000067ff677210 */ /* 0x000fe40000ffe4ff */
[----:B0-----:R-:W-:Y:S01]  /*2520*/  MOV R40, UR4 ;  /* 0x0000000400287c02 */ /* 0x001fe20008000f00 */
[----:B------:R-:W-:Y:S05]  /*2530*/  WARPSYNC.ALL ;  /* 0x0000000000007948 */ /* 0x000fea0003800000 */
[----:B------:R-:W-:-:S05]  /*2540*/  SHF.L.U32 R33, R40, 0x4, RZ ;  /* 0x0000000428217819 */ /* 0x000fca00000006ff */
[----:B------:R-:W-:Y:S01]  /*2550*/  IMAD.WIDE R100, R33, 0x4, R100 ;  /* 0x0000000421647825 */ /* 0x000fe200078e0264 */
[----:B------:R-:W-:Y:S06]  /*2560*/  BAR.SYNC.DEFER_BLOCKING 0x0 ;  /* 0x0000000000007b1d */ /* 0x000fec0000010000 */
[----:B------:R-:W-:Y:S05]  /*2570*/  @!P0 BRA `(.L_x_13) ;  /* 0xffffffe000888947 */ /* 0x000fea000383ffff */
.L_x_2:
[----:B------:R-:W0:Y:S01]  /*2580*/  S2R R34, SR_TID.X ;  /* 0x0000000000227919 */ /* 0x000e220000002100 */
[----:B------:R-:W1:Y:S01]  /*2590*/  LDCU.64 UR4, c[0x0][0x3a8] ;  /* 0x00007500ff0477ac */ /* 0x000e620008000a00 */
[----:B------:R-:W2:Y:S01]  /*25a0*/  LDCU UR7, c[0x0][0x38c] ;  /* 0x00007180ff0777ac */ /* 0x000ea20008000800 */
[----:B------:R-:W3:Y:S01]  /*25b0*/  LDCU UR10, c[0x0][0x3a0] ;  /* 0x00007400ff0a77ac */ /* 0x000ee20008000800 */
[----:B0-----:R-:W-:-:S04]  /*25c0*/  SHF.R.U32.HI R32, RZ, 0x3, R34 ;  /* 0x00000003ff207819 */ /* 0x001fc80000011622 */
[----:B------:R-:W-:Y:S02]  /*25d0*/  LOP3.LUT R33, R32, 0x3, RZ, 0xc0, !PT ;  /* 0x0000000320217812 */ /* 0x000fe400078ec0ff */
[----:B------:R-:W-:-:S03]  /*25e0*/  SHF.L.U32 R32, R34, 0x2, RZ ;  /* 0x0000000222207819 */ /* 0x000fc600000006ff */
[----:B------:R-:W-:Y:S01]  /*25f0*/  IMAD R33, R33, R40, RZ ;  /* 0x0000002821217224 */ /* 0x000fe200078e02ff */
[----:B------:R-:W-:-:S04]  /*2600*/  LOP3.LUT R32, R32, 0x1c, RZ, 0xc0, !PT ;  /* 0x0000001c20207812 */ /* 0x000fc800078ec0ff */
[----:B------:R-:W-:-:S04]  /*2610*/  LEA R37, R33, R32, 0x2 ;  /* 0x0000002021257211 */ /* 0x000fc800078e10ff */
[----:B------:R-:W-:-:S04]  /*2620*/  IADD3 R32, P0, PT, R76, R37, RZ ;  /* 0x000000254c207210 */ /* 0x000fc80007f1e0ff */
[----:B------:R-:W-:Y:S02]  /*2630*/  IADD3.X R33, PT, PT, RZ, RZ, RZ, P0, !PT ;  /* 0x000000ffff217210 */ /* 0x000fe400007fe4ff */
[----:B-1----:R-:W-:-:S04]  /*2640*/  LEA R44, P0, R32, UR4, 0x2 ;  /* 0x00000004202c7c11 */ /* 0x002fc8000f8010ff */
[----:B------:R-:W-:-:S05]  /*2650*/  LEA.HI.X R45, R32, UR5, R33, 0x2, P0 ;  /* 0x00000005202d7c11 */ /* 0x000fca00080f1421 */
[----:B------:R-:W3:Y:S01]  /*2660*/  LDG.E.128 R32, desc[UR8][R44.64] ;  /* 0x000000082c207981 */ /* 0x000ee2000c1e1d00 */
[----:B------:R-:W-:Y:S01]  /*2670*/  IADD3 R41, PT, PT, R37, R40, RZ ;  /* 0x0000002825297210 */ /* 0x000fe20007ffe0ff */
[----:B--2---:R-:W-:Y:S01]  /*2680*/  FMUL R89, R89, UR7 ;  /* 0x0000000759597c20 */ /* 0x004fe20008400000 */
[----:B------:R-:W-:Y:S01]  /*2690*/  FMUL R93, R93, UR7 ;  /* 0x000000075d5d7c20 */ /* 0x000fe20008400000 */
[----:B------:R-:W-:Y:S01]  /*26a0*/  FMUL R38, R95, UR7 ;  /* 0x000000075f267c20 */ /* 0x000fe20008400000 */
[----:B------:R-:W-:-:S04]  /*26b0*/  IADD3 R36, P0, PT, R76, R41, RZ ;  /* 0x000000294c247210 */ /* 0x000fc80007f1e0ff */
[----:B------:R-:W-:Y:S02]  /*26c0*/  IADD3.X R37, PT, PT, RZ, RZ, RZ, P0, !PT ;  /* 0x000000ffff257210 */ /* 0x000fe400007fe4ff */
[----:B------:R-:W-:-:S04]  /*26d0*/  LEA R42, P0, R36, UR4, 0x2 ;  /* 0x00000004242a7c11 */ /* 0x000fc8000f8010ff */
[----:B------:R-:W-:Y:S01]  /*26e0*/  LEA.HI.X R43, R36, UR5, R37, 0x2, P0 ;  /* 0x00000005242b7c11 */ /* 0x000fe200080f1425 */
[----:B------:R-:W-:Y:S01]  /*26f0*/  FMUL R36, R91, UR7 ;  /* 0x000000075b247c20 */ /* 0x000fe20008400000 */
[----:B---3--:R-:W-:-:S03]  /*2700*/  FFMA R32, R32, UR10, R89 ;  /* 0x0000000a20207c23 */ /* 0x008fc60008000059 */
[----:B------:R-:W-:Y:S01]  /*2710*/  FFMA R33, R33, UR10, R36 ;  /* 0x0000000a21217c23 */ /* 0x000fe20008000024 */
[----:B------:R-:W-:Y:S01]  /*2720*/  FFMA R34, R34, UR10, R93 ;  /* 0x0000000a22227c23 */ /* 0x000fe2000800005d */
[----:B------:R-:W-:-:S05]  /*2730*/  FFMA R35, R35, UR10, R38 ;  /* 0x0000000a23237c23 */ /* 0x000fca0008000026 */
[----:B------:R0:W-:Y:S04]  /*2740*/  STG.E.128 desc[UR8][R44.64], R32 ;  /* 0x000000202c007986 */ /* 0x0001e8000c101d08 */
[----:B------:R-:W2:Y:S01]  /*2750*/  LDG.E.128 R36, desc[UR8][R42.64] ;  /* 0x000000082a247981 */ /* 0x000ea2000c1e1d00 */
[----:B------:R-:W-:Y:S01]  /*2760*/  IADD3 R49, PT, PT, R41, R40, RZ ;  /* 0x0000002829317210 */ /* 0x000fe20007ffe0ff */
[----:B------:R-:W-:Y:S01]  /*2770*/  FMUL R87, R87, UR7 ;  /* 0x0000000757577c20 */ /* 0x000fe20008400000 */
[----:B------:R-:W-:Y:S01]  /*2780*/  FMUL R78, R78, UR7 ;  /* 0x000000074e4e7c20 */ /* 0x000fe20008400000 */
[----:B------:R-:W-:Y:S01]  /*2790*/  FMUL R82, R82, UR7 ;  /* 0x0000000752527c20 */ /* 0x000fe20008400000 */
[----:B------:R-:W-:-:S04]  /*27a0*/  IADD3 R41, P0, PT, R76, R49, RZ ;  /* 0x000000314c297210 */ /* 0x000fc80007f1e0ff */
[----:B------:R-:W-:Y:S02]  /*27b0*/  IADD3.X R48, PT, PT, RZ, RZ, RZ, P0, !PT ;  /* 0x000000ffff307210 */ /* 0x000fe400007fe4ff */
[----:B------:R-:W-:-:S04]  /*27c0*/  LEA R46, P0, R41, UR4, 0x2 ;  /* 0x00000004292e7c11 */ /* 0x000fc8000f8010ff */
[----:B------:R-:W-:Y:S01]  /*27d0*/  LEA.HI.X R47, R41, UR5, R48, 0x2, P0 ;  /* 0x00000005292f7c11 */ /* 0x000fe200080f1430 */
[----:B------:R-:W-:Y:S01]  /*27e0*/  FMUL R41, R80, UR7 ;  /* 0x0000000750297c20 */ /* 0x000fe20008400000 */
[----:B--2---:R-:W-:Y:S01]  /*27f0*/  FFMA R36, R36, UR10, R87 ;  /* 0x0000000a24247c23 */ /* 0x004fe20008000057 */
[----:B------:R-:W-:Y:S02]  /*2800*/  FFMA R37, R37, UR10, R78 ;  /* 0x0000000a25257c23 */ /* 0x000fe4000800004e */
[----:B------:R-:W-:Y:S01]  /*2810*/  FFMA R38, R38, UR10, R41 ;  /* 0x0000000a26267c23 */ /* 0x000fe20008000029 */
[----:B------:R-:W-:-:S05]  /*2820*/  FFMA R39, R39, UR10, R82 ;  /* 0x0000000a27277c23 */ /* 0x000fca0008000052 */
[----:B------:R1:W-:Y:S04]  /*2830*/  STG.E.128 desc[UR8][R42.64], R36 ;  /* 0x000000242a007986 */ /* 0x0003e8000c101d08 */
[----:B0-----:R-:W2:Y:S01]  /*2840*/  LDG.E.128 R32, desc[UR8][R46.64] ;  /* 0x000000082e207981 */ /* 0x001ea2000c1e1d00 */
        /* <DEDUP_REMOVED lines=9> */
[----:B--2---:R-:W-:-:S03]  /*28e0*/  FFMA R32, R32, UR10, R79 ;  /* 0x0000000a20207c23 */ /* 0x004fc6000800004f */
[----:B------:R-:W-:Y:S01]  /*28f0*/  FFMA R33, R33, UR10, R50 ;  /* 0x0000000a21217c23 */ /* 0x000fe20008000032 */
[----:B------:R-:W-:Y:S01]  /*2900*/  FFMA R34, R34, UR10, R83 ;  /* 0x0000000a22227c23 */ /* 0x000fe20008000053 */
[----:B------:R-:W-:-:S05]  /*2910*/  FFMA R35, R35, UR10, R52 ;  /* 0x0000000a23237c23 */ /* 0x000fca0008000034 */
[----:B------:R0:W-:Y:S04]  /*2920*/  STG.E.128 desc[UR8][R46.64], R32 ;  /* 0x000000202e007986 */ /* 0x0001e8000c101d08 */
[----:B-1----:R-:W2:Y:S01]  /*2930*/  LDG.E.128 R36, desc[UR8][R48.64] ;  /* 0x0000000830247981 */ /* 0x002ea2000c1e1d00 */
[----:B------:R-:W-:Y:S01]  /*2940*/  FMUL R41, R68, UR7 ;  /* 0x0000000744297c20 */ /* 0x000fe20008400000 */
[----:B------:R-:W-:Y:S01]  /*2950*/  FMUL R70, R70, UR7 ;  /* 0x0000000746467c20 */ /* 0x000fe20008400000 */
[----:B------:R-:W-:Y:S01]  /*2960*/  FMUL R51, R72, UR7 ;  /* 0x0000000748337c20 */ /* 0x000fe20008400000 */
[----:B------:R-:W-:Y:S01]  /*2970*/  FMUL R74, R74, UR7 ;  /* 0x000000074a4a7c20 */ /* 0x000fe20008400000 */
[----:B--2---:R-:W-:Y:S01]  /*2980*/  FFMA R36, R36, UR10, R41 ;  /* 0x0000000a24247c23 */ /* 0x004fe20008000029 */
[----:B------:R-:W-:Y:S01]  /*2990*/  FFMA R37, R37, UR10, R70 ;  /* 0x0000000a25257c23 */ /* 0x000fe20008000046 */
[----:B------:R-:W-:Y:S01]  /*29a0*/  FFMA R38, R38, UR10, R51 ;  /* 0x0000000a26267c23 */ /* 0x000fe20008000033 */
[----:B------:R-:W-:-:S05]  /*29b0*/  FFMA R39, R39, UR10, R74 ;  /* 0x0000000a27277c23 */ /* 0x000fca000800004a */
[----:B------:R1:W-:Y:S04]  /*29c0*/  STG.E.128 desc[UR8][R48.64], R36 ;  /* 0x0000002430007986 */ /* 0x0003e8000c101d08 */
[----:B0-----:R-:W2:Y:S01]  /*29d0*/  LDG.E.128 R32, desc[UR8][R44.64+0x80] ;  /* 0x000080082c207981 */ /* 0x001ea2000c1e1d00 */
        /* <DEDUP_REMOVED lines=30> */
[----:B------:R-:W-:Y:S01]  /*2bc0*/  SHF.L.U32 R41, R40, 0x4, RZ ;  /* 0x0000000428297819 */ /* 0x000fe200000006ff */
[----:B------:R-:W-:Y:S01]  /*2bd0*/  FMUL R61, R61, UR7 ;  /* 0x000000073d3d7c20 */ /* 0x000fe20008400000 */
[----:B------:R-:W-:Y:S01]  /*2be0*/  FMUL R30, R30, UR7 ;  /* 0x000000071e1e7c20 */ /* 0x000fe20008400000 */
[----:B------:R-:W-:Y:S01]  /*2bf0*/  FMUL R63, R63, UR7 ;  /* 0x000000073f3f7c20 */ /* 0x000fe20008400000 */
[----:B------:R-:W-:Y:S01]  /*2c00*/  FMUL R56, R56, UR7 ;  /* 0x0000000738387c20 */ /* 0x000fe20008400000 */
[----:B------:R-:W-:-:S04]  /*2c10*/  IMAD.WIDE.U32 R44, R41, 0x4, R44 ;  /* 0x00000004292c7825 */ /* 0x000fc800078e002c */
        /* <DEDUP_REMOVED lines=37> */
[----:B------:R-:W-:Y:S04]  /*2e70*/  STG.E.128 desc[UR8][R46.64], R32 ;  /* 0x000000202e007986 */ /* 0x000fe8000c101d08 */
        /* <DEDUP_REMOVED lines=9> */
[----:B------:R-:W-:Y:S04]  /*2f10*/  STG.E.128 desc[UR8][R48.64], R36 ;  /* 0x0000002430007986 */ /* 0x000fe8000c101d08 */
[----:B------:R-:W2:Y:S01]  /*2f20*/  LDG.E.128 R4, desc[UR8][R44.64+0x80] ;  /* 0x000080082c047981 */ /* 0x000ea2000c1e1d00 */
        /* <DEDUP_REMOVED lines=38> */
[----:B------:R-:W-:Y:S01]  /*3190*/  STG.E.128 desc[UR8][R48.64+0x80], R8 ;  /* 0x0000800830007986 */ /* 0x000fe2000c101d08 */
[----:B------:R-:W-:Y:S05]  /*31a0*/  EXIT ;  /* 0x000000000000794d */ /* 0x000fea0003800000 */
.L_x_14:
[----:B------:R-:W-:-:S00]  /*31b0*/  BRA `(.L_x_14) ;  /* 0xfffffffc00fc7947 */ /* 0x000fc0000383ffff */
[----:B------:R-:W-:-:S00]  /*31c0*/  NOP ;  /* 0x0000000000007918 */ /* 0x000fc00000000000 */
        /* <DEDUP_REMOVED lines=11> */
.L_x_15:


//--------------------- .nv.shared._Z35sgemm_double_buffering_experimentalILi64ELi128ELi8ELi32ELi64ELi2ELi4ELi4ELi128EEviiifPfS0_fS0_ --------------------------
	.section	.nv.shared._Z35sgemm_double_buffering_experimentalILi64ELi128ELi8ELi32ELi64ELi2ELi4ELi4ELi128EEviiifPfS0_fS0_,"aw",@nobits
	.sectionflags	@""
	.align	4
.nv.shared._Z35sgemm_double_buffering_experimentalILi64ELi128ELi8ELi32ELi64ELi2ELi4ELi4ELi128EEviiifPfS0_fS0_:
	.zero		13312


//--------------------- .nv.shared.reserved.0     --------------------------
	.section	.nv.shared.reserved.0,"aw",@nobits
	.weak		__nv_reservedSMEM_offset_0_alias
	.size		__nv_reservedSMEM_offset_0_alias, 0, 64
	.other		__nv_reservedSMEM_offset_0_alias,@"STO_CUDA_RESERVED_SHARED STV_DEFAULT"
__nv_reservedSMEM_offset_0_alias:
	.zero		0
	.zero		64


//--------------------- .nv.constant0._Z35sgemm_double_buffering_experimentalILi64ELi128ELi8ELi32ELi64ELi2ELi4ELi4ELi128EEviiifPfS0_fS0_ --------------------------
	.section	.nv.constant0._Z35sgemm_double_buffering_experimentalILi64ELi128ELi8ELi32ELi64ELi2ELi4ELi4ELi128EEviiifPfS0_fS0_,"a",@progbits
	.sectionflags	@""
	.align	4
.nv.constant0._Z35sgemm_double_buffering_experimentalILi64ELi128ELi8ELi32ELi64ELi2ELi4ELi4ELi128EEviiifPfS0_fS0_:
	.zero		944


//--------------------- SYMBOLS --------------------------

	.type		.nv.reservedSmem.offset0,@object
	.size		.nv.reservedSmem.offset0,0x4
	.type		.nv.reservedSmem.cap,@object
	.size		.nv.reservedSmem.cap,0x4
